	.target	sm_90a

	.elftype	@"ET_EXEC"


//--------------------- .note.nv.tkinfo           --------------------------
	.section	.note.nv.tkinfo,"",@"SHT_NOTE"
	.sectionflags	@"SHF_NOTE_NV_TKINFO"
	.tkinfo
        /*0018*/ 	.word	0x00000002
        /*0030*/ 	.string	""
        /*0030*/ 	.string	"ptxas"
        /*0030*/ 	.string	"Cuda compilation tools, release 13.0, V13.0.88"
        /*0030*/ 	.string	"Build cuda_13.0.r13.0/compiler.36424714_0"
        /*0030*/ 	.string	"-arch sm_90a -m 64 "



//--------------------- .note.nv.cuinfo           --------------------------
	.section	.note.nv.cuinfo,"",@"SHT_NOTE"
	.sectionflags	@"SHF_NOTE_NV_CUINFO"
        /*0018*/ 	.short	0x0002
        /*001a*/ 	.short	0x005a
        /*001c*/ 	.short	0x0082
	.zero		2


//--------------------- .nv.info                  --------------------------
	.section	.nv.info,"",@"SHT_CUDA_INFO"
	.align	4


	//----- nvinfo : EIATTR_REGCOUNT
	.align		4
        /*0000*/ 	.byte	0x04, 0x2f
        /*0002*/ 	.short	(.L_15 - .L_14)
	.align		4
.L_14:
        /*0004*/ 	.word	index@(_ZN7cutlass13device_kernelINS_4gemm6kernel13GemmUniversalIN4cute5tupleIJiiiiEEENS1_10collective13CollectiveMmaINS1_34MainloopSm90TmaGmmaWarpSpecializedILi3ENS5_IJNS4_1CILi1EEENSA_ILi2EEESB_EEENS1_35KernelTmaWarpSpecializedCooperativeEEENS5_IJNSA_ILi256EEENSA_ILi64EEENSA_ILi128EEEEEEaNS5_IJlSB_lEEEaSK_NS4_8TiledMMAINS4_8MMA_AtomIJNS4_4SM904GMMA26MMA_64x64x32_S32S8S8_SS_TNEEEENS4_6LayoutINS5_IJSC_SB_SB_EEENS5_IJSB_NSA_ILi0EEEST_EEEEENS5_IJNS4_10UnderscoreESW_SW_EEEEENS4_23SM90_TMA_LOAD_MULTICASTENS4_14ComposedLayoutINS4_7SwizzleILi3ELi4ELi3EEENS4_18smem_ptr_flag_bitsILi8EEENSR_INS5_IJNSA_ILi8EEESI_EEENS5_IJSI_SB_EEEEEEEvNS4_8identityENS4_13SM90_TMA_LOADES19_vS1A_EENS_8epilogue10collective6detail29Sm90TmaWarpSpecializedAdapterINS1E_15DefaultEpilogueIaSK_SK_NS1D_6thread17LinearCombinationIaLi1EiiLNS1I_9ScaleType4KindE0ELNS_15FloatRoundStyleE2EaEENS1_15EpilogueDefaultEEEEEvvEEEEvNT_6ParamsE)
        /*0008*/ 	.word	0x000000a8


	//----- nvinfo : EIATTR_FRAME_SIZE
	.align		4
.L_15:
        /*000c*/ 	.byte	0x04, 0x11
        /*000e*/ 	.short	(.L_17 - .L_16)
	.align		4
.L_16:
        /*0010*/ 	.word	index@(_ZN7cutlass13device_kernelINS_4gemm6kernel13GemmUniversalIN4cute5tupleIJiiiiEEENS1_10collective13CollectiveMmaINS1_34MainloopSm90TmaGmmaWarpSpecializedILi3ENS5_IJNS4_1CILi1EEENSA_ILi2EEESB_EEENS1_35KernelTmaWarpSpecializedCooperativeEEENS5_IJNSA_ILi256EEENSA_ILi64EEENSA_ILi128EEEEEEaNS5_IJlSB_lEEEaSK_NS4_8TiledMMAINS4_8MMA_AtomIJNS4_4SM904GMMA26MMA_64x64x32_S32S8S8_SS_TNEEEENS4_6LayoutINS5_IJSC_SB_SB_EEENS5_IJSB_NSA_ILi0EEEST_EEEEENS5_IJNS4_10UnderscoreESW_SW_EEEEENS4_23SM90_TMA_LOAD_MULTICASTENS4_14ComposedLayoutINS4_7SwizzleILi3ELi4ELi3EEENS4_18smem_ptr_flag_bitsILi8EEENSR_INS5_IJNSA_ILi8EEESI_EEENS5_IJSI_SB_EEEEEEEvNS4_8identityENS4_13SM90_TMA_LOADES19_vS1A_EENS_8epilogue10collective6detail29Sm90TmaWarpSpecializedAdapterINS1E_15DefaultEpilogueIaSK_SK_NS1D_6thread17LinearCombinationIaLi1EiiLNS1I_9ScaleType4KindE0ELNS_15FloatRoundStyleE2EaEENS1_15EpilogueDefaultEEEEEvvEEEEvNT_6ParamsE)
        /*0014*/ 	.word	0x00000000


	//----- nvinfo : EIATTR_MIN_STACK_SIZE
	.align		4
.L_17:
        /*0018*/ 	.byte	0x04, 0x12
        /*001a*/ 	.short	(.L_19 - .L_18)
	.align		4
.L_18:
        /*001c*/ 	.word	index@(_ZN7cutlass13device_kernelINS_4gemm6kernel13GemmUniversalIN4cute5tupleIJiiiiEEENS1_10collective13CollectiveMmaINS1_34MainloopSm90TmaGmmaWarpSpecializedILi3ENS5_IJNS4_1CILi1EEENSA_ILi2EEESB_EEENS1_35KernelTmaWarpSpecializedCooperativeEEENS5_IJNSA_ILi256EEENSA_ILi64EEENSA_ILi128EEEEEEaNS5_IJlSB_lEEEaSK_NS4_8TiledMMAINS4_8MMA_AtomIJNS4_4SM904GMMA26MMA_64x64x32_S32S8S8_SS_TNEEEENS4_6LayoutINS5_IJSC_SB_SB_EEENS5_IJSB_NSA_ILi0EEEST_EEEEENS5_IJNS4_10UnderscoreESW_SW_EEEEENS4_23SM90_TMA_LOAD_MULTICASTENS4_14ComposedLayoutINS4_7SwizzleILi3ELi4ELi3EEENS4_18smem_ptr_flag_bitsILi8EEENSR_INS5_IJNSA_ILi8EEESI_EEENS5_IJSI_SB_EEEEEEEvNS4_8identityENS4_13SM90_TMA_LOADES19_vS1A_EENS_8epilogue10collective6detail29Sm90TmaWarpSpecializedAdapterINS1E_15DefaultEpilogueIaSK_SK_NS1D_6thread17LinearCombinationIaLi1EiiLNS1I_9ScaleType4KindE0ELNS_15FloatRoundStyleE2EaEENS1_15EpilogueDefaultEEEEEvvEEEEvNT_6ParamsE)
        /*0020*/ 	.word	0x00000000
.L_19:


//--------------------- .nv.compat                --------------------------
	.section	.nv.compat,"",@"SHT_CUDA_COMPAT_INFO"
	.align	4
        /*0000*/ 	.byte	0x02, 0x09, 0x01, 0x00, 0x02, 0x02, 0x04, 0x00, 0x02, 0x05, 0x05, 0x00, 0x03, 0x07, 0x01, 0x01
        /*0010*/ 	.byte	0x02, 0x03, 0x01, 0x00, 0x02, 0x06, 0x01, 0x00, 0x04, 0x0b, 0x08, 0x00, 0x00, 0x00, 0x00, 0x00
        /*0020*/ 	.byte	0x00, 0x00, 0x00, 0x00


//--------------------- .nv.info._ZN7cutlass13device_kernelINS_4gemm6kernel13GemmUniversalIN4cute5tupleIJiiiiEEENS1_10collective13CollectiveMmaINS1_34MainloopSm90TmaGmmaWarpSpecializedILi3ENS5_IJNS4_1CILi1EEENSA_ILi2EEESB_EEENS1_35KernelTmaWarpSpecializedCooperativeEEENS5_IJNSA_ILi256EEENSA_ILi64EEENSA_ILi128EEEEEEaNS5_IJlSB_lEEEaSK_NS4_8TiledMMAINS4_8MMA_AtomIJNS4_4SM904GMMA26MMA_64x64x32_S32S8S8_SS_TNEEEENS4_6LayoutINS5_IJSC_SB_SB_EEENS5_IJSB_NSA_ILi0EEEST_EEEEENS5_IJNS4_10UnderscoreESW_SW_EEEEENS4_23SM90_TMA_LOAD_MULTICASTENS4_14ComposedLayoutINS4_7SwizzleILi3ELi4ELi3EEENS4_18smem_ptr_flag_bitsILi8EEENSR_INS5_IJNSA_ILi8EEESI_EEENS5_IJSI_SB_EEEEEEEvNS4_8identityENS4_13SM90_TMA_LOADES19_vS1A_EENS_8epilogue10collective6detail29Sm90TmaWarpSpecializedAdapterINS1E_15DefaultEpilogueIaSK_SK_NS1D_6thread17LinearCombinationIaLi1EiiLNS1I_9ScaleType4KindE0ELNS_15FloatRoundStyleE2EaEENS1_15EpilogueDefaultEEEEEvvEEEEvNT_6ParamsE --------------------------
	.section	.nv.info._ZN7cutlass13device_kernelINS_4gemm6kernel13GemmUniversalIN4cute5tupleIJiiiiEEENS1_10collective13CollectiveMmaINS1_34MainloopSm90TmaGmmaWarpSpecializedILi3ENS5_IJNS4_1CILi1EEENSA_ILi2EEESB_EEENS1_35KernelTmaWarpSpecializedCooperativeEEENS5_IJNSA_ILi256EEENSA_ILi64EEENSA_ILi128EEEEEEaNS5_IJlSB_lEEEaSK_NS4_8TiledMMAINS4_8MMA_AtomIJNS4_4SM904GMMA26MMA_64x64x32_S32S8S8_SS_TNEEEENS4_6LayoutINS5_IJSC_SB_SB_EEENS5_IJSB_NSA_ILi0EEEST_EEEEENS5_IJNS4_10UnderscoreESW_SW_EEEEENS4_23SM90_TMA_LOAD_MULTICASTENS4_14ComposedLayoutINS4_7SwizzleILi3ELi4ELi3EEENS4_18smem_ptr_flag_bitsILi8EEENSR_INS5_IJNSA_ILi8EEESI_EEENS5_IJSI_SB_EEEEEEEvNS4_8identityENS4_13SM90_TMA_LOADES19_vS1A_EENS_8epilogue10collective6detail29Sm90TmaWarpSpecializedAdapterINS1E_15DefaultEpilogueIaSK_SK_NS1D_6thread17LinearCombinationIaLi1EiiLNS1I_9ScaleType4KindE0ELNS_15FloatRoundStyleE2EaEENS1_15EpilogueDefaultEEEEEvvEEEEvNT_6ParamsE,"",@"SHT_CUDA_INFO"
	.sectionflags	@""
	.align	4


	//----- nvinfo : EIATTR_CUDA_API_VERSION
	.align		4
        /*0000*/ 	.byte	0x04, 0x37
        /*0002*/ 	.short	(.L_21 - .L_20)
.L_20:
        /*0004*/ 	.word	0x00000082


	//----- nvinfo : EIATTR_KPARAM_INFO
	.align		4
.L_21:
        /*0008*/ 	.byte	0x04, 0x17
        /*000a*/ 	.short	(.L_23 - .L_22)
.L_22:
        /*000c*/ 	.word	0x00000000
        /*0010*/ 	.short	0x0000
        /*0012*/ 	.short	0x0070
        /*0014*/ 	.byte	0x00, 0xf0, 0x01, 0x10


	//----- nvinfo : EIATTR_SPARSE_MMA_MASK
	.align		4
.L_23:
        /*0018*/ 	.byte	0x03, 0x50
        /*001a*/ 	.short	0x0000


	//----- nvinfo : EIATTR_MAXREG_COUNT
	.align		4
        /*001c*/ 	.byte	0x03, 0x1b
        /*001e*/ 	.short	0x00a8


	//----- nvinfo : EIATTR_NUM_BARRIERS
	.align		4
        /*0020*/ 	.byte	0x02, 0x4c
        /*0022*/ 	.byte	0x01
	.zero		1


	//----- nvinfo : EIATTR_EXTERNS
	.align		4
        /*0024*/ 	.byte	0x04, 0x0f
        /*0026*/ 	.short	(.L_25 - .L_24)


	//   ....[0]....
	.align		4
.L_24:
        /*0028*/ 	.word	index@(__assertfail)


	//----- nvinfo : EIATTR_MERCURY_ISA_VERSION
	.align		4
.L_25:
        /*002c*/ 	.byte	0x03, 0x5f
        /*002e*/ 	.short	0x0101


	//----- nvinfo : EIATTR_INT_WARP_WIDE_INSTR_OFFSETS
	.align		4
        /*0030*/ 	.byte	0x04, 0x31
        /*0032*/ 	.short	(.L_27 - .L_26)


	//   ....[0]....
.L_26:
        /*0034*/ 	.word	0x00000400


	//   ....[1]....
        /*0038*/ 	.word	0x00000420


	//   ....[2]....
        /*003c*/ 	.word	0x000005f0


	//----- nvinfo : EIATTR_COOP_GROUP_MASK_REGIDS
	.align		4
.L_27:
        /*0040*/ 	.byte	0x04, 0x29
        /*0042*/ 	.short	(.L_29 - .L_28)


	//   ....[0]....
.L_28:
        /*0044*/ 	.word	0xffffffff


	//   ....[1]....
        /*0048*/ 	.word	0xffffffff


	//   ....[2]....
        /*004c*/ 	.word	0xffffffff


	//   ....[3]....
        /*0050*/ 	.word	0xffffffff


	//   ....[4]....
        /*0054*/ 	.word	0xffffffff


	//   ....[5]....
        /*0058*/ 	.word	0xffffffff


	//----- nvinfo : EIATTR_COOP_GROUP_INSTR_OFFSETS
	.align		4
.L_29:
        /*005c*/ 	.byte	0x04, 0x28
        /*005e*/ 	.short	(.L_31 - .L_30)


	//   ....[0]....
.L_30:
        /*0060*/ 	.word	0x00000060


	//   ....[1]....
        /*0064*/ 	.word	0x00000070


	//   ....[2]....
        /*0068*/ 	.word	0x00000130


	//   ....[3]....
        /*006c*/ 	.word	0x000002b0


	//   ....[4]....
        /*0070*/ 	.word	0x00000760


	//   ....[5]....
        /*0074*/ 	.word	0x000011a0


	//----- nvinfo : EIATTR_REG_RECONFIG
	.align		4
.L_31:
        /*0078*/ 	.byte	0x01, 0x54
	.zero		2


	//----- nvinfo : EIATTR_SYSCALL_OFFSETS
	.align		4
        /*007c*/ 	.byte	0x04, 0x46
        /*007e*/ 	.short	(.L_33 - .L_32)


	//   ....[0]....
.L_32:
        /*0080*/ 	.word	0x00001370


	//----- nvinfo : EIATTR_MBARRIER_INSTR_OFFSETS
	.align		4
.L_33:
        /*0084*/ 	.byte	0x04, 0x39
        /*0086*/ 	.short	(.L_35 - .L_34)


	//   ....[0]....
.L_34:
        /*0088*/ 	.word	0x00000230
        /*008c*/ 	.word	0x000000ff
        /*0090*/ 	.word	0x00000000
        /*0094*/ 	.short	0x0100
        /*0096*/ 	.byte	0x08
	.zero		1


	//   ....[1]....
        /*0098*/ 	.word	0x00000240
        /*009c*/ 	.word	0x000000ff
        /*00a0*/ 	.word	0x00000018
        /*00a4*/ 	.short	0x0100
        /*00a6*/ 	.byte	0x08
	.zero		1


	//   ....[2]....
        /*00a8*/ 	.word	0x00000250
        /*00ac*/ 	.word	0x000000ff
        /*00b0*/ 	.word	0x00000008
        /*00b4*/ 	.short	0x0100
        /*00b6*/ 	.byte	0x08
	.zero		1


	//   ....[3]....
        /*00b8*/ 	.word	0x00000260
        /*00bc*/ 	.word	0x000000ff
        /*00c0*/ 	.word	0x00000020
        /*00c4*/ 	.short	0x0100
        /*00c6*/ 	.byte	0x08
	.zero		1


	//   ....[4]....
        /*00c8*/ 	.word	0x00000270
        /*00cc*/ 	.word	0x000000ff
        /*00d0*/ 	.word	0x00000010
        /*00d4*/ 	.short	0x0100
        /*00d6*/ 	.byte	0x08
	.zero		1


	//   ....[5]....
        /*00d8*/ 	.word	0x00000280
        /*00dc*/ 	.word	0x000000ff
        /*00e0*/ 	.word	0x00000028
        /*00e4*/ 	.short	0x0100
        /*00e6*/ 	.byte	0x08
	.zero		1


	//   ....[6]....
        /*00e8*/ 	.word	0x00000670
        /*00ec*/ 	.word	0x000000ff
        /*00f0*/ 	.word	0x00000040
        /*00f4*/ 	.short	0x0100
        /*00f6*/ 	.byte	0x06
	.zero		1


	//   ....[7]....
        /*00f8*/ 	.word	0x00000700
        /*00fc*/ 	.word	0x000000ff
        /*0100*/ 	.word	0x00000048
        /*0104*/ 	.short	0x0100
        /*0106*/ 	.byte	0x06
	.zero		1


	//   ....[8]....
        /*0108*/ 	.word	0x00001440
        /*010c*/ 	.word	0x00000003
        /*0110*/ 	.word	0x00000000
        /*0114*/ 	.short	0x010a
        /*0116*/ 	.byte	0x3f
	.zero		1


	//   ....[9]....
        /*0118*/ 	.word	0x00001480
        /*011c*/ 	.word	0x00000003
        /*0120*/ 	.word	0x00000000
        /*0124*/ 	.short	0x010a
        /*0126*/ 	.byte	0x3f
	.zero		1


	//   ....[10]....
        /*0128*/ 	.word	0x000019c0
        /*012c*/ 	.word	0x00000005
        /*0130*/ 	.word	0x00000000
        /*0134*/ 	.short	0x010a
        /*0136*/ 	.byte	0x3f
	.zero		1


	//   ....[11]....
        /*0138*/ 	.word	0x00001a00
        /*013c*/ 	.word	0x00000005
        /*0140*/ 	.word	0x00000000
        /*0144*/ 	.short	0x010a
        /*0146*/ 	.byte	0x3f
	.zero		1


	//   ....[12]....
        /*0148*/ 	.word	0x00001de0
        /*014c*/ 	.word	0x00000005
        /*0150*/ 	.word	0x00000000
        /*0154*/ 	.short	0x0101
        /*0156*/ 	.byte	0x3f
	.zero		1


	//   ....[13]....
        /*0158*/ 	.word	0x00002000
        /*015c*/ 	.word	0x00000003
        /*0160*/ 	.word	0x00000000
        /*0164*/ 	.short	0x0101
        /*0166*/ 	.byte	0x3f
	.zero		1


	//   ....[14]....
        /*0168*/ 	.word	0x00006650
        /*016c*/ 	.word	0x00000017
        /*0170*/ 	.word	0x00000018
        /*0174*/ 	.short	0x010a
        /*0176*/ 	.byte	0x3f
	.zero		1


	//   ....[15]....
        /*0178*/ 	.word	0x000069c0
        /*017c*/ 	.word	0x00000003
        /*0180*/ 	.word	0x00000048
        /*0184*/ 	.short	0x0101
        /*0186*/ 	.byte	0x3f
	.zero		1


	//   ....[16]....
        /*0188*/ 	.word	0x00007120
        /*018c*/ 	.word	0x00000007
        /*0190*/ 	.word	0x00000000
        /*0194*/ 	.short	0x010a
        /*0196*/ 	.byte	0x3f
	.zero		1


	//   ....[17]....
        /*0198*/ 	.word	0x000071a0
        /*019c*/ 	.word	0x00000006
        /*01a0*/ 	.word	0x00000000
        /*01a4*/ 	.short	0x010a
        /*01a6*/ 	.byte	0x3f
	.zero		1


	//   ....[18]....
        /*01a8*/ 	.word	0x00007230
        /*01ac*/ 	.word	0x00000003
        /*01b0*/ 	.word	0x00000000
        /*01b4*/ 	.short	0x010a
        /*01b6*/ 	.byte	0x3f
	.zero		1


	//   ....[19]....
        /*01b8*/ 	.word	0x00007290
        /*01bc*/ 	.word	0x00000003
        /*01c0*/ 	.word	0x00000000
        /*01c4*/ 	.short	0x010a
        /*01c6*/ 	.byte	0x3f
	.zero		1


	//   ....[20]....
        /*01c8*/ 	.word	0x000072e0
        /*01cc*/ 	.word	0x00000005
        /*01d0*/ 	.word	0x00000000
        /*01d4*/ 	.short	0x010a
        /*01d6*/ 	.byte	0x3f
	.zero		1


	//   ....[21]....
        /*01d8*/ 	.word	0x000073b0
        /*01dc*/ 	.word	0x00000017
        /*01e0*/ 	.word	0x00000018
        /*01e4*/ 	.short	0x010a
        /*01e6*/ 	.byte	0x3f
	.zero		1


	//   ....[22]....
        /*01e8*/ 	.word	0x00007480
        /*01ec*/ 	.word	0x00000007
        /*01f0*/ 	.word	0x00000000
        /*01f4*/ 	.short	0x010a
        /*01f6*/ 	.byte	0x3f
	.zero		1


	//   ....[23]....
        /*01f8*/ 	.word	0x000074d0
        /*01fc*/ 	.word	0x00000006
        /*0200*/ 	.word	0x00000000
        /*0204*/ 	.short	0x010a
        /*0206*/ 	.byte	0x3f
	.zero		1


	//----- nvinfo : EIATTR_NUM_MBARRIERS
	.align		4
.L_35:
        /*0208*/ 	.byte	0x03, 0x38
        /*020a*/ 	.short	0x0008


	//----- nvinfo : EIATTR_EXIT_INSTR_OFFSETS
	.align		4
        /*020c*/ 	.byte	0x04, 0x1c
        /*020e*/ 	.short	(.L_37 - .L_36)


	//   ....[0]....
.L_36:
        /*0210*/ 	.word	0x000008c0


	//   ....[1]....
        /*0214*/ 	.word	0x000010e0


	//   ....[2]....
        /*0218*/ 	.word	0x00005d60


	//   ....[3]....
        /*021c*/ 	.word	0x000062c0


	//   ....[4]....
        /*0220*/ 	.word	0x00007280


	//----- nvinfo : EIATTR_MAX_THREADS
	.align		4
.L_37:
        /*0224*/ 	.byte	0x04, 0x05
        /*0226*/ 	.short	(.L_39 - .L_38)
.L_38:
        /*0228*/ 	.word	0x00000180
        /*022c*/ 	.word	0x00000001
        /*0230*/ 	.word	0x00000001


	//----- nvinfo : EIATTR_CRS_STACK_SIZE
	.align		4
.L_39:
        /*0234*/ 	.byte	0x04, 0x1e
        /*0236*/ 	.short	(.L_41 - .L_40)
.L_40:
        /*0238*/ 	.word	0x00000000


	//----- nvinfo : EIATTR_CBANK_PARAM_SIZE
	.align		4
.L_41:
        /*023c*/ 	.byte	0x03, 0x19
        /*023e*/ 	.short	0x0470


	//----- nvinfo : EIATTR_PARAM_CBANK
	.align		4
        /*0240*/ 	.byte	0x04, 0x0a
        /*0242*/ 	.short	(.L_43 - .L_42)
	.align		4
.L_42:
        /*0244*/ 	.word	index@(.nv.constant0._ZN7cutlass13device_kernelINS_4gemm6kernel13GemmUniversalIN4cute5tupleIJiiiiEEENS1_10collective13CollectiveMmaINS1_34MainloopSm90TmaGmmaWarpSpecializedILi3ENS5_IJNS4_1CILi1EEENSA_ILi2EEESB_EEENS1_35KernelTmaWarpSpecializedCooperativeEEENS5_IJNSA_ILi256EEENSA_ILi64EEENSA_ILi128EEEEEEaNS5_IJlSB_lEEEaSK_NS4_8TiledMMAINS4_8MMA_AtomIJNS4_4SM904GMMA26MMA_64x64x32_S32S8S8_SS_TNEEEENS4_6LayoutINS5_IJSC_SB_SB_EEENS5_IJSB_NSA_ILi0EEEST_EEEEENS5_IJNS4_10UnderscoreESW_SW_EEEEENS4_23SM90_TMA_LOAD_MULTICASTENS4_14ComposedLayoutINS4_7SwizzleILi3ELi4ELi3EEENS4_18smem_ptr_flag_bitsILi8EEENSR_INS5_IJNSA_ILi8EEESI_EEENS5_IJSI_SB_EEEEEEEvNS4_8identityENS4_13SM90_TMA_LOADES19_vS1A_EENS_8epilogue10collective6detail29Sm90TmaWarpSpecializedAdapterINS1E_15DefaultEpilogueIaSK_SK_NS1D_6thread17LinearCombinationIaLi1EiiLNS1I_9ScaleType4KindE0ELNS_15FloatRoundStyleE2EaEENS1_15EpilogueDefaultEEEEEvvEEEEvNT_6ParamsE)
        /*0248*/ 	.short	0x0210
        /*024a*/ 	.short	0x0470


	//----- nvinfo : EIATTR_SW_WAR
	.align		4
.L_43:
        /*024c*/ 	.byte	0x04, 0x36
        /*024e*/ 	.short	(.L_45 - .L_44)
.L_44:
        /*0250*/ 	.word	0x00000008
.L_45:


//--------------------- .nv.callgraph             --------------------------
	.section	.nv.callgraph,"",@"SHT_CUDA_CALLGRAPH"
	.align	4
	.sectionentsize	8
	.align		4
        /*0000*/ 	.word	0x00000000
	.align		4
        /*0004*/ 	.word	0xffffffff
	.align		4
        /*0008*/ 	.word	index@(_ZN7cutlass13device_kernelINS_4gemm6kernel13GemmUniversalIN4cute5tupleIJiiiiEEENS1_10collective13CollectiveMmaINS1_34MainloopSm90TmaGmmaWarpSpecializedILi3ENS5_IJNS4_1CILi1EEENSA_ILi2EEESB_EEENS1_35KernelTmaWarpSpecializedCooperativeEEENS5_IJNSA_ILi256EEENSA_ILi64EEENSA_ILi128EEEEEEaNS5_IJlSB_lEEEaSK_NS4_8TiledMMAINS4_8MMA_AtomIJNS4_4SM904GMMA26MMA_64x64x32_S32S8S8_SS_TNEEEENS4_6LayoutINS5_IJSC_SB_SB_EEENS5_IJSB_NSA_ILi0EEEST_EEEEENS5_IJNS4_10UnderscoreESW_SW_EEEEENS4_23SM90_TMA_LOAD_MULTICASTENS4_14ComposedLayoutINS4_7SwizzleILi3ELi4ELi3EEENS4_18smem_ptr_flag_bitsILi8EEENSR_INS5_IJNSA_ILi8EEESI_EEENS5_IJSI_SB_EEEEEEEvNS4_8identityENS4_13SM90_TMA_LOADES19_vS1A_EENS_8epilogue10collective6detail29Sm90TmaWarpSpecializedAdapterINS1E_15DefaultEpilogueIaSK_SK_NS1D_6thread17LinearCombinationIaLi1EiiLNS1I_9ScaleType4KindE0ELNS_15FloatRoundStyleE2EaEENS1_15EpilogueDefaultEEEEEvvEEEEvNT_6ParamsE)
	.align		4
        /*000c*/ 	.word	index@(__assertfail)
	.align		4
        /*0010*/ 	.word	0x00000000
	.align		4
        /*0014*/ 	.word	0xfffffffe
	.align		4
        /*0018*/ 	.word	0x00000000
	.align		4
        /*001c*/ 	.word	0xfffffffd
	.align		4
        /*0020*/ 	.word	0x00000000
	.align		4
        /*0024*/ 	.word	0xfffffffc


//--------------------- .nv.constant4             --------------------------
	.section	.nv.constant4,"a",@progbits
	.align	8
	.align		8
.nv.constant4:
        /*0000*/ 	.dword	__assertfail
	.align		8
        /*0008*/ 	.dword	__unnamed_1
	.align		8
        /*0010*/ 	.dword	_ZN39_INTERNAL_00039470_4_k_cu_27d2d338_62154cuda3std3__45__cpo5beginE
	.align		8
        /*0018*/ 	.dword	_ZN39_INTERNAL_00039470_4_k_cu_27d2d338_62154cuda3std3__45__cpo3endE
	.align		8
        /*0020*/ 	.dword	_ZN39_INTERNAL_00039470_4_k_cu_27d2d338_62154cuda3std3__45__cpo6cbeginE
	.align		8
        /*0028*/ 	.dword	_ZN39_INTERNAL_00039470_4_k_cu_27d2d338_62154cuda3std3__45__cpo4cendE
	.align		8
        /*0030*/ 	.dword	_ZN39_INTERNAL_00039470_4_k_cu_27d2d338_62154cuda3std3__441_GLOBAL__N__00039470_4_k_cu_27d2d338_62156ignoreE
	.align		8
        /*0038*/ 	.dword	_ZN39_INTERNAL_00039470_4_k_cu_27d2d338_62154cuda3std3__419piecewise_constructE
	.align		8
        /*0040*/ 	.dword	_ZN39_INTERNAL_00039470_4_k_cu_27d2d338_62154cuda3std3__48in_placeE
	.align		8
        /*0048*/ 	.dword	_ZN39_INTERNAL_00039470_4_k_cu_27d2d338_62154cuda3std6ranges3__45__cpo4swapE
	.align		8
        /*0050*/ 	.dword	_ZN39_INTERNAL_00039470_4_k_cu_27d2d338_62154cuda3std6ranges3__45__cpo9iter_moveE
	.align		8
        /*0058*/ 	.dword	_ZN39_INTERNAL_00039470_4_k_cu_27d2d338_62154cute7productE
	.align		8
        /*0060*/ 	.dword	_ZN39_INTERNAL_00039470_4_k_cu_27d2d338_62154cute1_E
	.align		8
        /*0068*/ 	.dword	$str$22
	.align		8
        /*0070*/ 	.dword	$str$23


//--------------------- .text._ZN7cutlass13device_kernelINS_4gemm6kernel13GemmUniversalIN4cute5tupleIJiiiiEEENS1_10collective13CollectiveMmaINS1_34MainloopSm90TmaGmmaWarpSpecializedILi3ENS5_IJNS4_1CILi1EEENSA_ILi2EEESB_EEENS1_35KernelTmaWarpSpecializedCooperativeEEENS5_IJNSA_ILi256EEENSA_ILi64EEENSA_ILi128EEEEEEaNS5_IJlSB_lEEEaSK_NS4_8TiledMMAINS4_8MMA_AtomIJNS4_4SM904GMMA26MMA_64x64x32_S32S8S8_SS_TNEEEENS4_6LayoutINS5_IJSC_SB_SB_EEENS5_IJSB_NSA_ILi0EEEST_EEEEENS5_IJNS4_10UnderscoreESW_SW_EEEEENS4_23SM90_TMA_LOAD_MULTICASTENS4_14ComposedLayoutINS4_7SwizzleILi3ELi4ELi3EEENS4_18smem_ptr_flag_bitsILi8EEENSR_INS5_IJNSA_ILi8EEESI_EEENS5_IJSI_SB_EEEEEEEvNS4_8identityENS4_13SM90_TMA_LOADES19_vS1A_EENS_8epilogue10collective6detail29Sm90TmaWarpSpecializedAdapterINS1E_15DefaultEpilogueIaSK_SK_NS1D_6thread17LinearCombinationIaLi1EiiLNS1I_9ScaleType4KindE0ELNS_15FloatRoundStyleE2EaEENS1_15EpilogueDefaultEEEEEvvEEEEvNT_6ParamsE --------------------------
	.section	.text._ZN7cutlass13device_kernelINS_4gemm6kernel13GemmUniversalIN4cute5tupleIJiiiiEEENS1_10collective13CollectiveMmaINS1_34MainloopSm90TmaGmmaWarpSpecializedILi3ENS5_IJNS4_1CILi1EEENSA_ILi2EEESB_EEENS1_35KernelTmaWarpSpecializedCooperativeEEENS5_IJNSA_ILi256EEENSA_ILi64EEENSA_ILi128EEEEEEaNS5_IJlSB_lEEEaSK_NS4_8TiledMMAINS4_8MMA_AtomIJNS4_4SM904GMMA26MMA_64x64x32_S32S8S8_SS_TNEEEENS4_6LayoutINS5_IJSC_SB_SB_EEENS5_IJSB_NSA_ILi0EEEST_EEEEENS5_IJNS4_10UnderscoreESW_SW_EEEEENS4_23SM90_TMA_LOAD_MULTICASTENS4_14ComposedLayoutINS4_7SwizzleILi3ELi4ELi3EEENS4_18smem_ptr_flag_bitsILi8EEENSR_INS5_IJNSA_ILi8EEESI_EEENS5_IJSI_SB_EEEEEEEvNS4_8identityENS4_13SM90_TMA_LOADES19_vS1A_EENS_8epilogue10collective6detail29Sm90TmaWarpSpecializedAdapterINS1E_15DefaultEpilogueIaSK_SK_NS1D_6thread17LinearCombinationIaLi1EiiLNS1I_9ScaleType4KindE0ELNS_15FloatRoundStyleE2EaEENS1_15EpilogueDefaultEEEEEvvEEEEvNT_6ParamsE,"ax",@progbits
	.align	128
.text._ZN7cutlass13device_kernelINS_4gemm6kernel13GemmUniversalIN4cute5tupleIJiiiiEEENS1_10collective13CollectiveMmaINS1_34MainloopSm90TmaGmmaWarpSpecializedILi3ENS5_IJNS4_1CILi1EEENSA_ILi2EEESB_EEENS1_35KernelTmaWarpSpecializedCooperativeEEENS5_IJNSA_ILi256EEENSA_ILi64EEENSA_ILi128EEEEEEaNS5_IJlSB_lEEEaSK_NS4_8TiledMMAINS4_8MMA_AtomIJNS4_4SM904GMMA26MMA_64x64x32_S32S8S8_SS_TNEEEENS4_6LayoutINS5_IJSC_SB_SB_EEENS5_IJSB_NSA_ILi0EEEST_EEEEENS5_IJNS4_10UnderscoreESW_SW_EEEEENS4_23SM90_TMA_LOAD_MULTICASTENS4_14ComposedLayoutINS4_7SwizzleILi3ELi4ELi3EEENS4_18smem_ptr_flag_bitsILi8EEENSR_INS5_IJNSA_ILi8EEESI_EEENS5_IJSI_SB_EEEEEEEvNS4_8identityENS4_13SM90_TMA_LOADES19_vS1A_EENS_8epilogue10collective6detail29Sm90TmaWarpSpecializedAdapterINS1E_15DefaultEpilogueIaSK_SK_NS1D_6thread17LinearCombinationIaLi1EiiLNS1I_9ScaleType4KindE0ELNS_15FloatRoundStyleE2EaEENS1_15EpilogueDefaultEEEEEvvEEEEvNT_6ParamsE:
        .type           _ZN7cutlass13device_kernelINS_4gemm6kernel13GemmUniversalIN4cute5tupleIJiiiiEEENS1_10collective13CollectiveMmaINS1_34MainloopSm90TmaGmmaWarpSpecializedILi3ENS5_IJNS4_1CILi1EEENSA_ILi2EEESB_EEENS1_35KernelTmaWarpSpecializedCooperativeEEENS5_IJNSA_ILi256EEENSA_ILi64EEENSA_ILi128EEEEEEaNS5_IJlSB_lEEEaSK_NS4_8TiledMMAINS4_8MMA_AtomIJNS4_4SM904GMMA26MMA_64x64x32_S32S8S8_SS_TNEEEENS4_6LayoutINS5_IJSC_SB_SB_EEENS5_IJSB_NSA_ILi0EEEST_EEEEENS5_IJNS4_10UnderscoreESW_SW_EEEEENS4_23SM90_TMA_LOAD_MULTICASTENS4_14ComposedLayoutINS4_7SwizzleILi3ELi4ELi3EEENS4_18smem_ptr_flag_bitsILi8EEENSR_INS5_IJNSA_ILi8EEESI_EEENS5_IJSI_SB_EEEEEEEvNS4_8identityENS4_13SM90_TMA_LOADES19_vS1A_EENS_8epilogue10collective6detail29Sm90TmaWarpSpecializedAdapterINS1E_15DefaultEpilogueIaSK_SK_NS1D_6thread17LinearCombinationIaLi1EiiLNS1I_9ScaleType4KindE0ELNS_15FloatRoundStyleE2EaEENS1_15EpilogueDefaultEEEEEvvEEEEvNT_6ParamsE,@function
        .size           _ZN7cutlass13device_kernelINS_4gemm6kernel13GemmUniversalIN4cute5tupleIJiiiiEEENS1_10collective13CollectiveMmaINS1_34MainloopSm90TmaGmmaWarpSpecializedILi3ENS5_IJNS4_1CILi1EEENSA_ILi2EEESB_EEENS1_35KernelTmaWarpSpecializedCooperativeEEENS5_IJNSA_ILi256EEENSA_ILi64EEENSA_ILi128EEEEEEaNS5_IJlSB_lEEEaSK_NS4_8TiledMMAINS4_8MMA_AtomIJNS4_4SM904GMMA26MMA_64x64x32_S32S8S8_SS_TNEEEENS4_6LayoutINS5_IJSC_SB_SB_EEENS5_IJSB_NSA_ILi0EEEST_EEEEENS5_IJNS4_10UnderscoreESW_SW_EEEEENS4_23SM90_TMA_LOAD_MULTICASTENS4_14ComposedLayoutINS4_7SwizzleILi3ELi4ELi3EEENS4_18smem_ptr_flag_bitsILi8EEENSR_INS5_IJNSA_ILi8EEESI_EEENS5_IJSI_SB_EEEEEEEvNS4_8identityENS4_13SM90_TMA_LOADES19_vS1A_EENS_8epilogue10collective6detail29Sm90TmaWarpSpecializedAdapterINS1E_15DefaultEpilogueIaSK_SK_NS1D_6thread17LinearCombinationIaLi1EiiLNS1I_9ScaleType4KindE0ELNS_15FloatRoundStyleE2EaEENS1_15EpilogueDefaultEEEEEvvEEEEvNT_6ParamsE,(.L_x_201 - _ZN7cutlass13device_kernelINS_4gemm6kernel13GemmUniversalIN4cute5tupleIJiiiiEEENS1_10collective13CollectiveMmaINS1_34MainloopSm90TmaGmmaWarpSpecializedILi3ENS5_IJNS4_1CILi1EEENSA_ILi2EEESB_EEENS1_35KernelTmaWarpSpecializedCooperativeEEENS5_IJNSA_ILi256EEENSA_ILi64EEENSA_ILi128EEEEEEaNS5_IJlSB_lEEEaSK_NS4_8TiledMMAINS4_8MMA_AtomIJNS4_4SM904GMMA26MMA_64x64x32_S32S8S8_SS_TNEEEENS4_6LayoutINS5_IJSC_SB_SB_EEENS5_IJSB_NSA_ILi0EEEST_EEEEENS5_IJNS4_10UnderscoreESW_SW_EEEEENS4_23SM90_TMA_LOAD_MULTICASTENS4_14ComposedLayoutINS4_7SwizzleILi3ELi4ELi3EEENS4_18smem_ptr_flag_bitsILi8EEENSR_INS5_IJNSA_ILi8EEESI_EEENS5_IJSI_SB_EEEEEEEvNS4_8identityENS4_13SM90_TMA_LOADES19_vS1A_EENS_8epilogue10collective6detail29Sm90TmaWarpSpecializedAdapterINS1E_15DefaultEpilogueIaSK_SK_NS1D_6thread17LinearCombinationIaLi1EiiLNS1I_9ScaleType4KindE0ELNS_15FloatRoundStyleE2EaEENS1_15EpilogueDefaultEEEEEvvEEEEvNT_6ParamsE)
        .other          _ZN7cutlass13device_kernelINS_4gemm6kernel13GemmUniversalIN4cute5tupleIJiiiiEEENS1_10collective13CollectiveMmaINS1_34MainloopSm90TmaGmmaWarpSpecializedILi3ENS5_IJNS4_1CILi1EEENSA_ILi2EEESB_EEENS1_35KernelTmaWarpSpecializedCooperativeEEENS5_IJNSA_ILi256EEENSA_ILi64EEENSA_ILi128EEEEEEaNS5_IJlSB_lEEEaSK_NS4_8TiledMMAINS4_8MMA_AtomIJNS4_4SM904GMMA26MMA_64x64x32_S32S8S8_SS_TNEEEENS4_6LayoutINS5_IJSC_SB_SB_EEENS5_IJSB_NSA_ILi0EEEST_EEEEENS5_IJNS4_10UnderscoreESW_SW_EEEEENS4_23SM90_TMA_LOAD_MULTICASTENS4_14ComposedLayoutINS4_7SwizzleILi3ELi4ELi3EEENS4_18smem_ptr_flag_bitsILi8EEENSR_INS5_IJNSA_ILi8EEESI_EEENS5_IJSI_SB_EEEEEEEvNS4_8identityENS4_13SM90_TMA_LOADES19_vS1A_EENS_8epilogue10collective6detail29Sm90TmaWarpSpecializedAdapterINS1E_15DefaultEpilogueIaSK_SK_NS1D_6thread17LinearCombinationIaLi1EiiLNS1I_9ScaleType4KindE0ELNS_15FloatRoundStyleE2EaEENS1_15EpilogueDefaultEEEEEvvEEEEvNT_6ParamsE,@"STO_CUDA_ENTRY STV_DEFAULT"
_ZN7cutlass13device_kernelINS_4gemm6kernel13GemmUniversalIN4cute5tupleIJiiiiEEENS1_10collective13CollectiveMmaINS1_34MainloopSm90TmaGmmaWarpSpecializedILi3ENS5_IJNS4_1CILi1EEENSA_ILi2EEESB_EEENS1_35KernelTmaWarpSpecializedCooperativeEEENS5_IJNSA_ILi256EEENSA_ILi64EEENSA_ILi128EEEEEEaNS5_IJlSB_lEEEaSK_NS4_8TiledMMAINS4_8MMA_AtomIJNS4_4SM904GMMA26MMA_64x64x32_S32S8S8_SS_TNEEEENS4_6LayoutINS5_IJSC_SB_SB_EEENS5_IJSB_NSA_ILi0EEEST_EEEEENS5_IJNS4_10UnderscoreESW_SW_EEEEENS4_23SM90_TMA_LOAD_MULTICASTENS4_14ComposedLayoutINS4_7SwizzleILi3ELi4ELi3EEENS4_18smem_ptr_flag_bitsILi8EEENSR_INS5_IJNSA_ILi8EEESI_EEENS5_IJSI_SB_EEEEEEEvNS4_8identityENS4_13SM90_TMA_LOADES19_vS1A_EENS_8epilogue10collective6detail29Sm90TmaWarpSpecializedAdapterINS1E_15DefaultEpilogueIaSK_SK_NS1D_6thread17LinearCombinationIaLi1EiiLNS1I_9ScaleType4KindE0ELNS_15FloatRoundStyleE2EaEENS1_15EpilogueDefaultEEEEEvvEEEEvNT_6ParamsE:
[----:B------:R-:W0:Y:S01]  /*0000*/  LDC R1, c[0x0][0x28] ;  /* 0x00000a00ff017b82 */ /* 0x000e220000000800 */
[----:B------:R-:W1:Y:S01]  /*0010*/  S2R R18, SR_TID.X ;  /* 0x0000000000127919 */ /* 0x000e620000002100 */
[----:B------:R-:W-:Y:S01]  /*0020*/  ELECT P0, URZ, PT ;  /* 0x00000000003f782f */ /* 0x000fe20003800000 */
[----:B------:R-:W-:Y:S01]  /*0030*/  BSSY B0, `(.L_x_0) ;  /* 0x000000f000007945 */ /* 0x000fe20003800000 */
[--C-:B-1----:R-:W-:Y:S02]  /*0040*/  SHF.R.U32.HI R0, RZ, 0x5, R18.reuse ;  /* 0x00000005ff007819 */ /* 0x102fe40000011612 */
[----:B------:R-:W-:-:S03]  /*0050*/  SHF.R.U32.HI R3, RZ, 0x7, R18 ;  /* 0x00000007ff037819 */ /* 0x000fc60000011612 */
[----:B------:R-:W1:Y:S04]  /*0060*/  SHFL.IDX PT, R2, R0, RZ, 0x1f ;  /* 0x00001fff00027589 */ /* 0x000e6800000e0000 */
[----:B------:R2:W3:Y:S01]  /*0070*/  SHFL.IDX PT, R5, R3, RZ, 0x1f ;  /* 0x00001fff03057589 */ /* 0x0004e200000e0000 */
[----:B-1----:R-:W-:-:S13]  /*0080*/  ISETP.NE.OR P0, PT, R2, RZ, !P0 ;  /* 0x000000ff0200720c */ /* 0x002fda0004705670 */
[----:B0-23--:R-:W-:Y:S05]  /*0090*/  @P0 BRA `(.L_x_1) ;  /* 0x0000000000200947 */ /* 0x00dfea0003800000 */
[----:B------:R-:W-:Y:S02]  /*00a0*/  ULDC.64 UR4, c[0x0][0x198] ;  /* 0x0000660000047ab9 */ /* 0x000fe40000000a00 */
[----:B------:R-:W-:Y:S02]  /*00b0*/  UIADD3 UR6, UP0, UR4, 0xf0, URZ ;  /* 0x000000f004067890 */ /* 0x000fe4000ff1e03f */
[----:B------:R-:W-:Y:S02]  /*00c0*/  UIADD3 UR4, UP1, UR4, 0x1f0, URZ ;  /* 0x000001f004047890 */ /* 0x000fe4000ff3e03f */
[----:B------:R-:W-:Y:S02]  /*00d0*/  UIADD3.X UR7, URZ, UR5, URZ, UP0, !UPT ;  /* 0x000000053f077290 */ /* 0x000fe400087fe43f */
[----:B------:R-:W-:-:S07]  /*00e0*/  UIADD3.X UR5, URZ, UR5, URZ, UP1, !UPT ;  /* 0x000000053f057290 */ /* 0x000fce0008ffe43f */
[----:B------:R0:W-:Y:S02]  /*00f0*/  UTMACCTL.PF [UR6] ;  /* 0x00000000060079b9 */ /* 0x0001e40008040000 */
[----:B------:R0:W-:Y:S02]  /*0100*/  UTMACCTL.PF [UR4] ;  /* 0x00000000040079b9 */ /* 0x0001e40008040000 */
[----:B0-----:R-:W-:Y:S01]  /*0110*/  NOP ;  /* 0x0000000000007918 */ /* 0x001fe20000000000 */
.L_x_1:
[----:B------:R-:W-:Y:S05]  /*0120*/  BSYNC B0 ;  /* 0x0000000000007941 */ /* 0x000fea0003800000 */
.L_x_0:
[----:B------:R-:W0:Y:S02]  /*0130*/  SHFL.IDX PT, R3, R0, RZ, 0x1f ;  /* 0x00001fff00037589 */ /* 0x000e2400000e0000 */
[----:B0-----:R-:W-:-:S13]  /*0140*/  ISETP.NE.AND P0, PT, R3, RZ, PT ;  /* 0x000000ff0300720c */ /* 0x001fda0003f05270 */
[----:B------:R-:W-:Y:S05]  /*0150*/  @P0 BRA `(.L_x_2) ;  /* 0x0000000000500947 */ /* 0x000fea0003800000 */
[----:B------:R-:W0:Y:S01]  /*0160*/  S2UR UR8, SR_CgaCtaId ;  /* 0x00000000000879c3 */ /* 0x000e220000008800 */
[----:B------:R-:W-:Y:S01]  /*0170*/  UMOV UR4, 0x400 ;  /* 0x0000040000047882 */ /* 0x000fe20000000000 */
[----:B------:R-:W-:Y:S01]  /*0180*/  UMOV UR5, 0x1 ;  /* 0x0000000100057882 */ /* 0x000fe20000000000 */
[----:B------:R-:W-:Y:S01]  /*0190*/  UMOV UR6, 0x4 ;  /* 0x0000000400067882 */ /* 0x000fe20000000000 */
[----:B------:R-:W-:Y:S01]  /*01a0*/  ELECT P0, URZ, PT ;  /* 0x00000000003f782f */ /* 0x000fe20003800000 */
[----:B------:R-:W-:-:S04]  /*01b0*/  UIADD3 UR6, -UR6, 0x100000, URZ ;  /* 0x0010000006067890 */ /* 0x000fc8000fffe13f */
[----:B------:R-:W-:Y:S02]  /*01c0*/  USHF.L.U32 UR7, UR6, 0xb, URZ ;  /* 0x0000000b06077899 */ /* 0x000fe4000800063f */
[----:B------:R-:W-:Y:S02]  /*01d0*/  USHF.L.U32 UR6, UR6, 0x1, URZ ;  /* 0x0000000106067899 */ /* 0x000fe4000800063f */
[----:B0-----:R-:W-:Y:S02]  /*01e0*/  ULEA UR8, UR8, UR4, 0x18 ;  /* 0x0000000408087291 */ /* 0x001fe4000f8ec03f */
[----:B------:R-:W-:-:S04]  /*01f0*/  UIADD3 UR4, -UR5, 0x100000, URZ ;  /* 0x0010000005047890 */ /* 0x000fc8000fffe13f */
[----:B------:R-:W-:Y:S02]  /*0200*/  USHF.L.U32 UR5, UR4, 0xb, URZ ;  /* 0x0000000b04057899 */ /* 0x000fe4000800063f */
[----:B------:R-:W-:Y:S01]  /*0210*/  USHF.L.U32 UR4, UR4, 0x1, URZ ;  /* 0x0000000104047899 */ /* 0x000fe2000800063f */
[----:B------:R-:W0:Y:S11]  /*0220*/  FENCE.VIEW.ASYNC.S ;  /* 0x00000000000073c6 */ /* 0x000e360000000000 */
[----:B0-----:R0:W1:Y:S01]  /*0230*/  SYNCS.EXCH.64 URZ, [UR8], UR4 ;  /* 0x00000004083f75b2 */ /* 0x0010620008000100 */
[----:B------:R0:W2:Y:S01]  /*0240*/  SYNCS.EXCH.64 URZ, [UR8+0x18], UR6 ;  /* 0x00001806083f75b2 */ /* 0x0000a20008000100 */
[----:B------:R0:W3:Y:S01]  /*0250*/  SYNCS.EXCH.64 URZ, [UR8+0x8], UR4 ;  /* 0x00000804083f75b2 */ /* 0x0000e20008000100 */
[----:B------:R0:W4:Y:S01]  /*0260*/  SYNCS.EXCH.64 URZ, [UR8+0x20], UR6 ;  /* 0x00002006083f75b2 */ /* 0x0001220008000100 */
[----:B------:R0:W0:Y:S01]  /*0270*/  SYNCS.EXCH.64 URZ, [UR8+0x10], UR4 ;  /* 0x00001004083f75b2 */ /* 0x0000220008000100 */
[----:B------:R0:W0:Y:S01]  /*0280*/  SYNCS.EXCH.64 URZ, [UR8+0x28], UR6 ;  /* 0x00002806083f75b2 */ /* 0x0000220008000100 */
[----:B------:R-:W-:Y:S01]  /*0290*/  NOP ;  /* 0x0000000000007918 */ /* 0x000fe20000000000 */
.L_x_2:
[----:B------:R-:W-:Y:S01]  /*02a0*/  SHF.R.S32.HI R7, RZ, 0x1f, R18 ;  /* 0x0000001fff077819 */ /* 0x000fe20000011412 */
[----:B------:R-:W5:Y:S01]  /*02b0*/  SHFL.IDX PT, R0, R0, RZ, 0x1f ;  /* 0x00001fff00007589 */ /* 0x000f6200000e0000 */
[----:B0-----:R-:W0:Y:S01]  /*02c0*/  S2UR UR8, SR_CTAID.X ;  /* 0x00000000000879c3 */ /* 0x001e220000002500 */
[----:B------:R-:W-:Y:S02]  /*02d0*/  ELECT P0, URZ, PT ;  /* 0x00000000003f782f */ /* 0x000fe40003800000 */
[----:B------:R-:W-:Y:S01]  /*02e0*/  LEA.HI R7, R7, R18, RZ, 0x7 ;  /* 0x0000001207077211 */ /* 0x000fe200078f38ff */
[----:B------:R-:W1:Y:S01]  /*02f0*/  S2R R4, SR_CTAID.Y ;  /* 0x0000000000047919 */ /* 0x000e620000002600 */
[----:B------:R-:W-:Y:S01]  /*0300*/  ULDC UR4, c[0x0][0x154] ;  /* 0x0000550000047ab9 */ /* 0x000fe20000000800 */
[----:B------:R-:W-:Y:S01]  /*0310*/  NOP ;  /* 0x0000000000007918 */ /* 0x000fe20000000000 */
[----:B------:R-:W-:Y:S01]  /*0320*/  LOP3.LUT R7, R7, 0xffffff80, RZ, 0xc0, !PT ;  /* 0xffffff8007077812 */ /* 0x000fe200078ec0ff */
[----:B------:R-:W-:Y:S01]  /*0330*/  NOP ;  /* 0x0000000000007918 */ /* 0x000fe20000000000 */
[----:B------:R-:W2:Y:S03]  /*0340*/  LDC R12, c[0x0][0x140] ;  /* 0x00005000ff0c7b82 */ /* 0x000ea60000000800 */
[----:B------:R-:W-:-:S05]  /*0350*/  IMAD.IADD R7, R18, 0x1, -R7 ;  /* 0x0000000112077824 */ /* 0x000fca00078e0a07 */
[----:B------:R-:W-:Y:S02]  /*0360*/  SHF.R.S32.HI R6, RZ, 0x1f, R7 ;  /* 0x0000001fff067819 */ /* 0x000fe40000011407 */
[----:B------:R-:W-:Y:S02]  /*0370*/  LOP3.LUT P2, RZ, R7, 0x7, RZ, 0xc0, !PT ;  /* 0x0000000707ff7812 */ /* 0x000fe4000784c0ff */
[----:B------:R-:W-:Y:S02]  /*0380*/  LEA.HI R6, R6, R7, RZ, 0x3 ;  /* 0x0000000706067211 */ /* 0x000fe400078f18ff */
[----:B-----5:R-:W-:Y:S02]  /*0390*/  ISETP.NE.OR P0, PT, R0, RZ, !P0 ;  /* 0x000000ff0000720c */ /* 0x020fe40004705670 */
[--C-:B------:R-:W-:Y:S02]  /*03a0*/  SHF.R.S32.HI R0, RZ, 0x3, R6.reuse ;  /* 0x00000003ff007819 */ /* 0x100fe40000011406 */
[----:B------:R-:W-:-:S02]  /*03b0*/  SHF.R.S32.HI R9, RZ, 0x1f, R6 ;  /* 0x0000001fff097819 */ /* 0x000fc40000011406 */
[----:B------:R-:W-:Y:S02]  /*03c0*/  SHF.R.S32.HI R6, RZ, 0x1f, R3 ;  /* 0x0000001fff067819 */ /* 0x000fe40000011403 */
[----:B------:R-:W-:Y:S02]  /*03d0*/  LEA.HI R9, R9, R0, RZ, 0x2 ;  /* 0x0000000009097211 */ /* 0x000fe400078f10ff */
[----:B------:R-:W-:Y:S02]  /*03e0*/  LEA.HI R6, R6, R3, RZ, 0x2 ;  /* 0x0000000306067211 */ /* 0x000fe400078f10ff */
[----:B-1----:R-:W-:Y:S01]  /*03f0*/  I2FP.F32.U32 R8, R4 ;  /* 0x0000000400087245 */ /* 0x002fe20000201000 */
[----:B------:R-:W-:Y:S01]  /*0400*/  VOTEU.ALL UP0, P0 ;  /* 0x00000000003f7886 */ /* 0x000fe20000000000 */
[----:B------:R-:W-:Y:S01]  /*0410*/  LOP3.LUT R6, R6, 0x3ffffffc, RZ, 0xc0, !PT ;  /* 0x3ffffffc06067812 */ /* 0x000fe200078ec0ff */
[----:B------:R-:W-:Y:S01]  /*0420*/  VOTEU.ALL UP1, P0 ;  /* 0x00000000003f7886 */ /* 0x000fe20000020000 */
[----:B------:R-:W-:Y:S01]  /*0430*/  LOP3.LUT R9, R9, 0xfffffffc, RZ, 0xc0, !PT ;  /* 0xfffffffc09097812 */ /* 0x000fe200078ec0ff */
[----:B------:R-:W-:Y:S01]  /*0440*/  FMUL R10, R8, UR4 ;  /* 0x00000004080a7c20 */ /* 0x000fe20008400000 */
[----:B------:R-:W1:Y:S01]  /*0450*/  @!UP0 S2UR UR7, SR_CgaCtaId ;  /* 0x00000000000789c3 */ /* 0x000e620000008800 */
[----:B------:R-:W-:Y:S01]  /*0460*/  IMAD.IADD R11, R3, 0x1, -R6 ;  /* 0x00000001030b7824 */ /* 0x000fe200078e0a06 */
[----:B0-----:R-:W-:Y:S01]  /*0470*/  I2FP.F32.U32 R6, UR8 ;  /* 0x0000000800067c45 */ /* 0x001fe20008201000 */
[----:B------:R-:W-:Y:S01]  /*0480*/  IMAD.IADD R0, R0, 0x1, -R9 ;  /* 0x0000000100007824 */ /* 0x000fe200078e0a09 */
[----:B------:R-:W-:Y:S01]  /*0490*/  ULDC UR4, c[0x0][0x150] ;  /* 0x0000540000047ab9 */ /* 0x000fe20000000800 */
[----:B------:R-:W0:Y:S01]  /*04a0*/  F2I.U32.TRUNC.NTZ R10, R10 ;  /* 0x0000000a000a7305 */ /* 0x000e22000020f000 */
[----:B------:R-:W-:Y:S01]  /*04b0*/  SHF.R.S32.HI R3, RZ, 0x1f, R2 ;  /* 0x0000001fff037819 */ /* 0x000fe20000011402 */
[----:B------:R-:W-:Y:S01]  /*04c0*/  FMUL R6, R6, UR4 ;  /* 0x0000000406067c20 */ /* 0x000fe20008400000 */
[----:B------:R-:W5:Y:S01]  /*04d0*/  LDC R9, c[0x0][0x148] ;  /* 0x00005200ff097b82 */ /* 0x000f620000000800 */
[----:B------:R-:W-:Y:S01]  /*04e0*/  IMAD R11, R11, 0x4, R0 ;  /* 0x000000040b0b7824 */ /* 0x000fe200078e0200 */
[----:B------:R-:W-:Y:S01]  /*04f0*/  LEA.HI R3, R3, R2, RZ, 0x2 ;  /* 0x0000000203037211 */ /* 0x000fe200078f10ff */
[----:B------:R-:W-:Y:S01]  /*0500*/  UMOV UR4, 0x20 ;  /* 0x0000002000047882 */ /* 0x000fe20000000000 */
[----:B------:R-:W-:Y:S01]  /*0510*/  @!UP0 UMOV UR6, 0x400 ;  /* 0x0000040000068882 */ /* 0x000fe20000000000 */
[----:B------:R-:W3:Y:S01]  /*0520*/  F2I.U32.TRUNC.NTZ R6, R6 ;  /* 0x0000000600067305 */ /* 0x000ee2000020f000 */
[----:B------:R-:W-:Y:S01]  /*0530*/  LOP3.LUT R3, R3, 0xfffffffc, RZ, 0xc0, !PT ;  /* 0xfffffffc03037812 */ /* 0x000fe200078ec0ff */
[----:B------:R-:W-:Y:S01]  /*0540*/  IMAD.SHL.U32 R22, R11, 0x4, RZ ;  /* 0x000000040b167824 */ /* 0x000fe200078e00ff */
[----:B------:R-:W4:Y:S01]  /*0550*/  LDC R8, c[0x0][0x144] ;  /* 0x00005100ff087b82 */ /* 0x000f220000000800 */
[----:B------:R-:W-:-:S04]  /*0560*/  @!UP0 UIADD3 UR4, -UR4, 0x100000, URZ ;  /* 0x0010000004048890 */ /* 0x000fc8000fffe13f */
[----:B------:R-:W-:Y:S02]  /*0570*/  @!UP0 USHF.L.U32 UR5, UR4, 0xb, URZ ;  /* 0x0000000b04058899 */ /* 0x000fe4000800063f */
[----:B------:R-:W-:Y:S01]  /*0580*/  @!UP0 USHF.L.U32 UR4, UR4, 0x1, URZ ;  /* 0x0000000104048899 */ /* 0x000fe2000800063f */
[----:B--2---:R-:W-:Y:S01]  /*0590*/  ISETP.EQ.U32.AND P3, PT, R12, 0x1, PT ;  /* 0x000000010c00780c */ /* 0x004fe20003f62070 */
[----:B------:R-:W-:Y:S01]  /*05a0*/  IMAD.IADD R0, R2, 0x1, -R3 ;  /* 0x0000000102007824 */ /* 0x000fe200078e0a03 */
[----:B------:R-:W-:Y:S01]  /*05b0*/  LOP3.LUT R22, R11, 0xc, R22, 0x78, !PT ;  /* 0x0000000c0b167812 */ /* 0x000fe200078e7816 */
[----:B0-----:R-:W-:Y:S01]  /*05c0*/  IMAD.MOV R14, RZ, RZ, -R10 ;  /* 0x000000ffff0e7224 */ /* 0x001fe200078e0a0a */
[----:B-1----:R-:W-:Y:S02]  /*05d0*/  @!UP0 ULEA UR6, UR7, UR6, 0x18 ;  /* 0x0000000607068291 */ /* 0x002fe4000f8ec03f */
[----:B------:R-:W-:Y:S01]  /*05e0*/  ISETP.NE.AND P1, PT, R0, 0x3, PT ;  /* 0x000000030000780c */ /* 0x000fe20003f25270 */
[----:B------:R-:W-:Y:S01]  /*05f0*/  VOTEU.ALL UP0, P0 ;  /* 0x00000000003f7886 */ /* 0x000fe20000000000 */
[----:B------:R-:W-:Y:S01]  /*0600*/  ISETP.LT.U32.AND P0, PT, R22, 0x2, !P2 ;  /* 0x000000021600780c */ /* 0x000fe20005701070 */
[----:B---3--:R-:W-:Y:S01]  /*0610*/  IMAD.MOV R3, RZ, RZ, -R6 ;  /* 0x000000ffff037224 */ /* 0x008fe200078e0a06 */
[----:B------:R-:W-:-:S02]  /*0620*/  ISETP.EQ.OR P1, PT, R0, RZ, !P1 ;  /* 0x000000ff0000720c */ /* 0x000fc40004f22670 */
[----:B------:R-:W-:Y:S01]  /*0630*/  ISETP.NE.AND P2, PT, R5, RZ, PT ;  /* 0x000000ff0500720c */ /* 0x000fe20003f45270 */
[----:B-----5:R-:W-:Y:S01]  /*0640*/  IMAD R7, R9, R14, R4 ;  /* 0x0000000e09077224 */ /* 0x020fe200078e0204 */
[----:B------:R-:W-:Y:S01]  /*0650*/  ISETP.EQ.AND P1, PT, R5, RZ, P1 ;  /* 0x000000ff0500720c */ /* 0x000fe20000f22270 */
[----:B------:R-:W0:Y:S02]  /*0660*/  FENCE.VIEW.ASYNC.S ;  /* 0x00000000000073c6 */ /* 0x000e240000000000 */
[----:B0-----:R0:W1:Y:S01]  /*0670*/  @!UP0 SYNCS.EXCH.64 URZ, [UR6+0x40], UR4 ;  /* 0x00004004063f85b2 */ /* 0x0010620008000100 */
[----:B------:R-:W-:Y:S02]  /*0680*/  ISETP.NE.AND P4, PT, R7, R22, PT ;  /* 0x000000160700720c */ /* 0x000fe40003f85270 */
[----:B------:R-:W-:Y:S01]  /*0690*/  SEL R19, RZ, 0x1, !P1 ;  /* 0x00000001ff137807 */ /* 0x000fe20004800000 */
[----:B----4-:R-:W-:Y:S02]  /*06a0*/  IMAD R3, R8, R3, UR8 ;  /* 0x0000000808037e24 */ /* 0x010fe4000f8e0203 */
[----:B------:R-:W-:-:S03]  /*06b0*/  VIADD R8, R5, 0xffffffff ;  /* 0xffffffff05087836 */ /* 0x000fc60000000000 */
[----:B------:R-:W-:Y:S02]  /*06c0*/  ISETP.EQ.OR P4, PT, R3, RZ, !P4 ;  /* 0x000000ff0300720c */ /* 0x000fe40006782670 */
[----:B------:R-:W-:Y:S02]  /*06d0*/  ISETP.GE.U32.AND P5, PT, R8, 0x2, PT ;  /* 0x000000020800780c */ /* 0x000fe40003fa6070 */
[----:B------:R-:W-:Y:S02]  /*06e0*/  PLOP3.LUT P0, PT, P0, P4, PT, 0x80, 0x0 ;  /* 0x000000000000781c */ /* 0x000fe40000709070 */
[----:B------:R-:W-:Y:S01]  /*06f0*/  SEL R19, R19, 0x2, P5 ;  /* 0x0000000213137807 */ /* 0x000fe20002800000 */
[----:B------:R0:W2:Y:S01]  /*0700*/  @!UP1 SYNCS.EXCH.64 URZ, [UR6+0x48], UR4 ;  /* 0x00004804063f95b2 */ /* 0x0000a20008000100 */
[----:B------:R-:W-:Y:S01]  /*0710*/  P2R R102, PR, RZ, 0x1 ;  /* 0x00000001ff667803 */ /* 0x000fe20000000000 */
[----:B------:R-:W-:Y:S01]  /*0720*/  NOP ;  /* 0x0000000000007918 */ /* 0x000fe20000000000 */
[----:B------:R-:W-:Y:S07]  /*0730*/  @!P3 BRA `(.L_x_3) ;  /* 0x000000000008b947 */ /* 0x000fee0003800000 */
[----:B-12---:R-:W-:Y:S01]  /*0740*/  UCGABAR_ARV ;  /* 0x00000000000079c7 */ /* 0x006fe20008000000 */
[----:B------:R-:W-:Y:S05]  /*0750*/  BRA `(.L_x_4) ;  /* 0x0000000000047947 */ /* 0x000fea0003800000 */
.L_x_3:
[----:B-12---:R-:W-:Y:S01]  /*0760*/  NOP ;  /* 0x0000000000007918 */ /* 0x006fe20000000000 */
.L_x_4:
[----:B------:R-:W1:Y:S01]  /*0770*/  LDC R2, c[0x0][0x65c] ;  /* 0x00019700ff027b82 */ /* 0x000e620000000800 */
[----:B------:R-:W-:Y:S02]  /*0780*/  IMAD.U32 R6, RZ, RZ, UR8 ;  /* 0x00000008ff067e24 */ /* 0x000fe4000f8e00ff */
[----:B------:R-:W-:Y:S01]  /*0790*/  IMAD.MOV.U32 R7, RZ, RZ, RZ ;  /* 0x000000ffff077224 */ /* 0x000fe200078e00ff */
[----:B-1----:R-:W-:-:S04]  /*07a0*/  ISETP.NE.AND P1, PT, R2, 0x1, PT ;  /* 0x000000010200780c */ /* 0x002fc80003f25270 */
[----:B------:R-:W-:-:S09]  /*07b0*/  P2R R5, PR, RZ, 0x2 ;  /* 0x00000002ff057803 */ /* 0x000fd20000000000 */
[----:B------:R-:W1:Y:S01]  /*07c0*/  @P1 LDC R17, c[0x0][0x10] ;  /* 0x00000400ff111b82 */ /* 0x000e620000000800 */
[----:B------:R-:W-:Y:S02]  /*07d0*/  @P1 IMAD.MOV.U32 R5, RZ, RZ, RZ ;  /* 0x000000ffff051224 */ /* 0x000fe400078e00ff */
[----:B------:R-:W-:-:S05]  /*07e0*/  @P1 IMAD.MOV.U32 R13, RZ, RZ, RZ ;  /* 0x000000ffff0d1224 */ /* 0x000fca00078e00ff */
[----:B------:R-:W2:Y:S01]  /*07f0*/  @!P1 LDC R11, c[0x0][0xc] ;  /* 0x00000300ff0b9b82 */ /* 0x000ea20000000800 */
[----:B-1----:R-:W-:-:S04]  /*0800*/  @P1 IMAD.WIDE.U32 R16, R17, UR8, R4 ;  /* 0x0000000811101c25 */ /* 0x002fc8000f8e0004 */
[----:B------:R-:W-:Y:S02]  /*0810*/  @P1 IMAD.IADD R17, R17, 0x1, R13 ;  /* 0x0000000111111824 */ /* 0x000fe400078e020d */
[----:B--2---:R-:W-:-:S04]  /*0820*/  @!P1 IMAD.WIDE.U32 R6, R4, R11, R6 ;  /* 0x0000000b04069225 */ /* 0x004fc800078e0006 */
[----:B------:R-:W-:Y:S02]  /*0830*/  @!P1 IMAD.MOV.U32 R16, RZ, RZ, R6 ;  /* 0x000000ffff109224 */ /* 0x000fe400078e0006 */
[----:B------:R-:W-:Y:S01]  /*0840*/  @!P1 IMAD.MOV.U32 R17, RZ, RZ, R7 ;  /* 0x000000ffff119224 */ /* 0x000fe200078e0007 */
[----:B------:R-:W-:Y:S06]  /*0850*/  @!P3 BRA `(.L_x_5) ;  /* 0x00000000000cb947 */ /* 0x000fec0003800000 */
[----:B------:R-:W-:Y:S01]  /*0860*/  UCGABAR_WAIT ;  /* 0x0000000000007dc7 */ /* 0x000fe20008000000 */
[----:B------:R-:W-:Y:S01]  /*0870*/  CCTL.IVALL ;  /* 0x00000000ff00798f */ /* 0x000fe20002000000 */
[----:B------:R-:W-:Y:S05]  /*0880*/  BRA `(.L_x_6) ;  /* 0x0000000000047947 */ /* 0x000fea0003800000 */
.L_x_5:
[----:B------:R-:W-:Y:S06]  /*0890*/  BAR.SYNC.DEFER_BLOCKING 0x0 ;  /* 0x0000000000007b1d */ /* 0x000fec0000010000 */
.L_x_6:
[----:B------:R-:W-:Y:S05]  /*08a0*/  @!P2 BRA `(.L_x_7) ;  /* 0x000000540030a947 */ /* 0x000fea0003800000 */
[----:B------:R-:W-:-:S13]  /*08b0*/  ISETP.GT.U32.AND P0, PT, R8, 0x1, PT ;  /* 0x000000010800780c */ /* 0x000fda0003f04070 */
[----:B0-----:R-:W-:Y:S05]  /*08c0*/  @P0 EXIT ;  /* 0x000000000000094d */ /* 0x001fea0003800000 */
[----:B------:R-:W-:Y:S01]  /*08d0*/  ULDC.64 UR4, c[0x0][0x650] ;  /* 0x0001940000047ab9 */ /* 0x000fe20000000a00 */
[----:B------:R-:W-:Y:S01]  /*08e0*/  PRMT R0, RZ, 0x7610, R0 ;  /* 0x00007610ff007816 */ /* 0x000fe20000000000 */
[----:B------:R-:W-:Y:S01]  /*08f0*/  IMAD.MOV.U32 R91, RZ, RZ, -0x1 ;  /* 0xffffffffff5b7424 */ /* 0x000fe200078e00ff */
[----:B------:R-:W-:Y:S01]  /*0900*/  ISETP.GE.U32.AND P0, PT, R16, UR4, PT ;  /* 0x0000000410007c0c */ /* 0x000fe2000bf06070 */
[----:B------:R-:W-:Y:S02]  /*0910*/  IMAD.MOV.U32 R92, RZ, RZ, -0x1 ;  /* 0xffffffffff5c7424 */ /* 0x000fe400078e00ff */
[----:B------:R-:W-:Y:S01]  /*0920*/  IMAD.MOV.U32 R23, RZ, RZ, -0x1 ;  /* 0xffffffffff177424 */ /* 0x000fe200078e00ff */
[----:B------:R-:W-:-:S13]  /*0930*/  ISETP.GE.U32.AND.EX P0, PT, R17, UR5, PT, P0 ;  /* 0x0000000511007c0c */ /* 0x000fda000bf06100 */
[----:B------:R-:W-:Y:S05]  /*0940*/  @P0 BRA `(.L_x_8) ;  /* 0x00000004002c0947 */ /* 0x000fea0003800000 */
[----:B------:R-:W0:Y:S01]  /*0950*/  LDC.64 R20, c[0x0][0x628] ;  /* 0x00018a00ff147b82 */ /* 0x000e220000000a00 */
[----:B------:R-:W-:Y:S02]  /*0960*/  IMAD.MOV.U32 R6, RZ, RZ, R16 ;  /* 0x000000ffff067224 */ /* 0x000fe400078e0010 */
[----:B------:R-:W-:-:S05]  /*0970*/  IMAD.MOV.U32 R7, RZ, RZ, R17 ;  /* 0x000000ffff077224 */ /* 0x000fca00078e0011 */
[----:B------:R-:W1:Y:S08]  /*0980*/  LDC R0, c[0x0][0x630] ;  /* 0x00018c00ff007b82 */ /* 0x000e700000000800 */
[----:B------:R-:W2:Y:S01]  /*0990*/  LDC.64 R24, c[0x0][0x620] ;  /* 0x00018800ff187b82 */ /* 0x000ea20000000a00 */
[----:B0-----:R-:W-:-:S04]  /*09a0*/  ISETP.NE.U32.AND P0, PT, R20, RZ, PT ;  /* 0x000000ff1400720c */ /* 0x001fc80003f05070 */
[----:B------:R-:W-:-:S13]  /*09b0*/  ISETP.NE.AND.EX P0, PT, R21, RZ, PT, P0 ;  /* 0x000000ff1500720c */ /* 0x000fda0003f05300 */
[----:B-12---:R-:W-:Y:S05]  /*09c0*/  @!P0 BRA `(.L_x_9) ;  /* 0x0000000000288947 */ /* 0x006fea0003800000 */
[----:B------:R-:W0:Y:S02]  /*09d0*/  LDC R13, c[0x0][0x634] ;  /* 0x00018d00ff0d7b82 */ /* 0x000e240000000800 */
[----:B0-----:R-:W-:-:S05]  /*09e0*/  IADD3 R13, P0, R16, R13, RZ ;  /* 0x0000000d100d7210 */ /* 0x001fca0007f1e0ff */
[----:B------:R-:W-:-:S04]  /*09f0*/  IMAD.X R15, RZ, RZ, R17, P0 ;  /* 0x000000ffff0f7224 */ /* 0x000fc800000e0611 */
[----:B------:R-:W-:-:S04]  /*0a00*/  IMAD.WIDE.U32 R6, R15, R20, RZ ;  /* 0x000000140f067225 */ /* 0x000fc800078e00ff */
[----:B------:R-:W-:-:S04]  /*0a10*/  IMAD.WIDE.U32 R10, P0, R13, R21, R6 ;  /* 0x000000150d0a7225 */ /* 0x000fc80007800006 */
[----:B------:R-:W-:-:S04]  /*0a20*/  IMAD.WIDE.U32 R6, R13, R20, RZ ;  /* 0x000000140d067225 */ /* 0x000fc800078e00ff */
[----:B------:R-:W-:Y:S01]  /*0a30*/  IMAD.X R13, RZ, RZ, RZ, P0 ;  /* 0x000000ffff0d7224 */ /* 0x000fe200000e06ff */
[----:B------:R-:W-:Y:S01]  /*0a40*/  IADD3 RZ, P0, R7, R10, RZ ;  /* 0x0000000a07ff7210 */ /* 0x000fe20007f1e0ff */
[----:B------:R-:W-:-:S04]  /*0a50*/  IMAD.MOV.U32 R12, RZ, RZ, R11 ;  /* 0x000000ffff0c7224 */ /* 0x000fc800078e000b */
[----:B------:R-:W-:-:S08]  /*0a60*/  IMAD.WIDE.U32.X R6, R15, R21, R12, P0 ;  /* 0x000000150f067225 */ /* 0x000fd000000e040c */
.L_x_9:
[----:B------:R-:W0:Y:S01]  /*0a70*/  LDC.64 R20, c[0x0][0x640] ;  /* 0x00019000ff147b82 */ /* 0x000e220000000a00 */
[--C-:B------:R-:W-:Y:S01]  /*0a80*/  SHF.R.U64 R27, R6, R0, R7.reuse ;  /* 0x00000000061b7219 */ /* 0x100fe20000001207 */
[----:B------:R-:W-:Y:S01]  /*0a90*/  IMAD R28, R9, R14, R4 ;  /* 0x0000000e091c7224 */ /* 0x000fe200078e0204 */
[----:B------:R-:W-:Y:S02]  /*0aa0*/  SHF.R.U32.HI R0, RZ, R0, R7 ;  /* 0x00000000ff007219 */ /* 0x000fe40000011607 */
[----:B------:R-:W-:-:S03]  /*0ab0*/  IADD3 R5, P0, RZ, -R27, RZ ;  /* 0x8000001bff057210 */ /* 0x000fc60007f1e0ff */
[----:B------:R-:W1:Y:S02]  /*0ac0*/  LDC R8, c[0x0][0x618] ;  /* 0x00018600ff087b82 */ /* 0x000e640000000800 */
[----:B------:R-:W-:-:S04]  /*0ad0*/  IMAD.X R7, RZ, RZ, ~R0, P0 ;  /* 0x000000ffff077224 */ /* 0x000fc800000e0e00 */
[-C--:B------:R-:W-:Y:S02]  /*0ae0*/  IMAD R0, R7, R24.reuse, RZ ;  /* 0x0000001807007224 */ /* 0x080fe400078e02ff */
[----:B------:R-:W2:Y:S01]  /*0af0*/  LDC R11, c[0x0][0x608] ;  /* 0x00018200ff0b7b82 */ /* 0x000ea20000000800 */
[----:B------:R-:W-:-:S04]  /*0b00*/  IMAD.WIDE.U32 R6, R5, R24, R16 ;  /* 0x0000001805067225 */ /* 0x000fc800078e0010 */
[----:B------:R-:W-:Y:S02]  /*0b10*/  IMAD R5, R5, R25, R0 ;  /* 0x0000001905057224 */ /* 0x000fe400078e0200 */
[----:B------:R-:W-:Y:S01]  /*0b20*/  IMAD.MOV.U32 R25, RZ, RZ, 0x1 ;  /* 0x00000001ff197424 */ /* 0x000fe200078e00ff */
[----:B------:R-:W3:Y:S01]  /*0b30*/  LDC R12, c[0x0][0x658] ;  /* 0x00019600ff0c7b82 */ /* 0x000ee20000000800 */
[----:B0-----:R-:W-:Y:S01]  /*0b40*/  ISETP.NE.U32.AND P0, PT, R20, RZ, PT ;  /* 0x000000ff1400720c */ /* 0x001fe20003f05070 */
[----:B------:R-:W-:Y:S02]  /*0b50*/  IMAD.IADD R5, R7, 0x1, R5 ;  /* 0x0000000107057824 */ /* 0x000fe400078e0205 */
[----:B------:R-:W-:Y:S01]  /*0b60*/  IMAD.MOV.U32 R7, RZ, RZ, -0x1 ;  /* 0xffffffffff077424 */ /* 0x000fe200078e00ff */
[----:B------:R-:W-:-:S03]  /*0b70*/  ISETP.NE.AND.EX P0, PT, R21, RZ, PT, P0 ;  /* 0x000000ff1500720c */ /* 0x000fc60003f05300 */
[----:B------:R-:W0:Y:S01]  /*0b80*/  LDC R15, c[0x0][0x600] ;  /* 0x00018000ff0f7b82 */ /* 0x000e220000000800 */
[-CC-:B-1----:R-:W-:Y:S02]  /*0b90*/  SHF.R.U64 R13, R6, R8.reuse, R5.reuse ;  /* 0x00000008060d7219 */ /* 0x182fe40000001205 */
[----:B------:R-:W-:-:S05]  /*0ba0*/  SHF.R.U32.HI R0, RZ, R8, R5 ;  /* 0x00000008ff007219 */ /* 0x000fca0000011605 */
[----:B------:R-:W1:Y:S01]  /*0bb0*/  LDC R23, c[0x0][0x648] ;  /* 0x00019200ff177b82 */ /* 0x000e620000000800 */
[-CC-:B--2---:R-:W-:Y:S02]  /*0bc0*/  SHF.R.U64 R29, R13, R11.reuse, R0.reuse ;  /* 0x0000000b0d1d7219 */ /* 0x184fe40000001200 */
[----:B------:R-:W-:-:S05]  /*0bd0*/  SHF.R.U32.HI R5, RZ, R11, R0 ;  /* 0x0000000bff057219 */ /* 0x000fca0000011600 */
[----:B------:R-:W2:Y:S01]  /*0be0*/  LDC R24, c[0x0][0x638] ;  /* 0x00018e00ff187b82 */ /* 0x000ea20000000800 */
[-CC-:B---3--:R-:W-:Y:S02]  /*0bf0*/  SHF.R.U64 R14, R29, R12.reuse, R5.reuse ;  /* 0x0000000c1d0e7219 */ /* 0x188fe40000001205 */
[-C--:B------:R-:W-:Y:S02]  /*0c00*/  SHF.L.U32 R0, R7, R12.reuse, RZ ;  /* 0x0000000c07007219 */ /* 0x080fe400000006ff */
[----:B------:R-:W-:Y:S01]  /*0c10*/  SHF.R.U32.HI R5, RZ, R12, R5 ;  /* 0x0000000cff057219 */ /* 0x000fe20000011605 */
[----:B------:R-:W-:Y:S01]  /*0c20*/  IMAD.MOV.U32 R4, RZ, RZ, R14 ;  /* 0x000000ffff047224 */ /* 0x000fe200078e000e */
[----:B------:R-:W-:Y:S01]  /*0c30*/  LOP3.LUT R10, RZ, R0, RZ, 0x33, !PT ;  /* 0x00000000ff0a7212 */ /* 0x000fe200078e33ff */
[----:B------:R-:W3:Y:S01]  /*0c40*/  LDC R26, c[0x0][0x610] ;  /* 0x00018400ff1a7b82 */ /* 0x000ee20000000800 */
[----:B------:R-:W-:Y:S05]  /*0c50*/  @!P0 BRA `(.L_x_10) ;  /* 0x0000000000288947 */ /* 0x000fea0003800000 */
[----:B------:R-:W4:Y:S02]  /*0c60*/  LDC R9, c[0x0][0x64c] ;  /* 0x00019300ff097b82 */ /* 0x000f240000000800 */
[----:B----4-:R-:W-:-:S05]  /*0c70*/  IADD3 R9, P0, R14, R9, RZ ;  /* 0x000000090e097210 */ /* 0x010fca0007f1e0ff */
        /* <DEDUP_REMOVED lines=8> */
.L_x_10:
[----:B-1----:R-:W-:Y:S01]  /*0d00*/  SHF.R.U64 R4, R4, R23, R5 ;  /* 0x0000001704047219 */ /* 0x002fe20000001205 */
[----:B0-----:R-:W-:Y:S01]  /*0d10*/  VIADD R6, R15, 0xffffffff ;  /* 0xffffffff0f067836 */ /* 0x001fe20000000000 */
[----:B------:R-:W-:Y:S01]  /*0d20*/  SHF.L.U32 R0, R25, R12, RZ ;  /* 0x0000000c19007219 */ /* 0x000fe200000006ff */
[----:B------:R-:W-:Y:S01]  /*0d30*/  IMAD.MOV.U32 R23, RZ, RZ, R27 ;  /* 0x000000ffff177224 */ /* 0x000fe200078e001b */
[----:B------:R-:W-:Y:S01]  /*0d40*/  LOP3.LUT R5, R29, R10, RZ, 0xc0, !PT ;  /* 0x0000000a1d057212 */ /* 0x000fe200078ec0ff */
[----:B------:R-:W-:Y:S01]  /*0d50*/  IMAD.MOV R7, RZ, RZ, -R4 ;  /* 0x000000ffff077224 */ /* 0x000fe200078e0a04 */
[----:B------:R-:W-:Y:S02]  /*0d60*/  SEL R3, R3, R28, !P1 ;  /* 0x0000001c03037207 */ /* 0x000fe40004800000 */
[----:B------:R-:W-:Y:S01]  /*0d70*/  LOP3.LUT R6, R13, R6, RZ, 0xc0, !PT ;  /* 0x000000060d067212 */ /* 0x000fe200078ec0ff */
[----:B------:R-:W-:Y:S02]  /*0d80*/  IMAD R4, R0, R4, R5 ;  /* 0x0000000400047224 */ /* 0x000fe400078e0205 */
[----:B--2---:R-:W-:-:S02]  /*0d90*/  IMAD R0, R7, R24, R14 ;  /* 0x0000001807007224 */ /* 0x004fc400078e020e */
[----:B---3--:R-:W-:Y:S02]  /*0da0*/  IMAD R3, R4, R26, R3 ;  /* 0x0000001a04037224 */ /* 0x008fe400078e0203 */
[----:B------:R-:W-:Y:S02]  /*0db0*/  IMAD.MOV.U32 R5, RZ, RZ, 0x1 ;  /* 0x00000001ff057424 */ /* 0x000fe400078e00ff */
[----:B------:R-:W-:-:S03]  /*0dc0*/  IMAD R4, R0, R15, R6 ;  /* 0x0000000f00047224 */ /* 0x000fc600078e0206 */
[----:B------:R-:W-:Y:S02]  /*0dd0*/  PRMT R0, R5, 0x7610, R0 ;  /* 0x0000761005007816 */ /* 0x000fe40000000000 */
[----:B------:R-:W-:Y:S02]  /*0de0*/  SEL R92, R4, R3, !P1 ;  /* 0x00000003045c7207 */ /* 0x000fe40004800000 */
[----:B------:R-:W-:-:S07]  /*0df0*/  SEL R91, R3, R4, !P1 ;  /* 0x00000004035b7207 */ /* 0x000fce0004800000 */
.L_x_8:
[----:B------:R-:W-:-:S08]  /*0e00*/  NOP ;  /* 0x0000000000007918 */ /* 0x000fd00000000000 */
[----:B------:R-:W0:Y:S02]  /*0e10*/  USETMAXREG.TRY_ALLOC.CTAPOOL UP0, 0xe8 ;  /* 0x000000e8000079c8 */ /* 0x000e240008000600 */
[----:B0-----:R-:W-:-:S13]  /*0e20*/  PLOP3.LUT P0, PT, PT, PT, UP0, 0x80, 0x0 ;  /* 0x000000000000781c */ /* 0x001fda0003f0f008 */
[----:B------:R-:W-:Y:S05]  /*0e30*/  @!P0 BRA `(.L_x_8) ;  /* 0xfffffffc00f08947 */ /* 0x000fea000383ffff */
[----:B------:R-:W-:Y:S01]  /*0e40*/  ULDC.64 UR4, c[0x0][0x598] ;  /* 0x0001660000047ab9 */ /* 0x000fe20000000a00 */
[----:B------:R-:W-:Y:S01]  /*0e50*/  ULDC.64 UR36, c[0x0][0x208] ;  /* 0x0000820000247ab9 */ /* 0x000fe20000000a00 */
[----:B------:R-:W-:-:S04]  /*0e60*/  ISETP.NE.U32.AND P0, PT, RZ, UR4, PT ;  /* 0x00000004ff007c0c */ /* 0x000fc8000bf05070 */
[----:B------:R-:W-:-:S13]  /*0e70*/  ISETP.NE.AND.EX P0, PT, RZ, UR5, PT, P0 ;  /* 0x00000005ff007c0c */ /* 0x000fda000bf05300 */
[----:B------:R-:W-:Y:S05]  /*0e80*/  @!P0 BRA `(.L_x_11) ;  /* 0x00000000001c8947 */ /* 0x000fea0003800000 */
[----:B------:R-:W0:Y:S02]  /*0e90*/  LDC.64 R4, c[0x0][0x598] ;  /* 0x00016600ff047b82 */ /* 0x000e240000000a00 */
[----:B0-----:R-:W2:Y:S02]  /*0ea0*/  LDG.E.64 R4, desc[UR36][R4.64] ;  /* 0x0000002404047981 */ /* 0x001ea4000c1e1b00 */
[----:B--2---:R-:W-:-:S04]  /*0eb0*/  ISETP.NE.U32.AND P0, PT, R4, RZ, PT ;  /* 0x000000ff0400720c */ /* 0x004fc80003f05070 */
[----:B------:R-:W-:-:S13]  /*0ec0*/  ISETP.NE.AND.EX P0, PT, R5, RZ, PT, P0 ;  /* 0x000000ff0500720c */ /* 0x000fda0003f05300 */
[----:B------:R-:W-:Y:S05]  /*0ed0*/  @!P0 BRA `(.L_x_11) ;  /* 0x0000000000088947 */ /* 0x000fea0003800000 */
[----:B------:R0:W5:Y:S01]  /*0ee0*/  LD.E R88, desc[UR36][R4.64] ;  /* 0x0000002404587980 */ /* 0x000162000c101900 */
[----:B------:R-:W-:Y:S05]  /*0ef0*/  BRA `(.L_x_12) ;  /* 0x0000000000247947 */ /* 0x000fea0003800000 */
.L_x_11:
[----:B------:R-:W-:Y:S02]  /*0f00*/  ULDC.64 UR4, c[0x0][0x588] ;  /* 0x0001620000047ab9 */ /* 0x000fe40000000a00 */
[----:B------:R-:W-:-:S04]  /*0f10*/  ISETP.NE.U32.AND P0, PT, RZ, UR4, PT ;  /* 0x00000004ff007c0c */ /* 0x000fc8000bf05070 */
[----:B------:R-:W-:-:S13]  /*0f20*/  ISETP.NE.AND.EX P0, PT, RZ, UR5, PT, P0 ;  /* 0x00000005ff007c0c */ /* 0x000fda000bf05300 */
[----:B------:R-:W-:Y:S05]  /*0f30*/  @!P0 BRA `(.L_x_13) ;  /* 0x00000000000c8947 */ /* 0x000fea0003800000 */
[----:B------:R-:W0:Y:S02]  /*0f40*/  LDC.64 R88, c[0x0][0x588] ;  /* 0x00016200ff587b82 */ /* 0x000e240000000a00 */
[----:B0-----:R1:W5:Y:S01]  /*0f50*/  LDG.E R88, desc[UR36][R88.64] ;  /* 0x0000002458587981 */ /* 0x001362000c1e1900 */
[----:B------:R-:W-:Y:S05]  /*0f60*/  BRA `(.L_x_12) ;  /* 0x0000000000087947 */ /* 0x000fea0003800000 */
.L_x_13:
[----:B------:R-:W-:Y:S02]  /*0f70*/  ULDC UR4, c[0x0][0x580] ;  /* 0x0001600000047ab9 */ /* 0x000fe40000000800 */
[----:B------:R-:W-:-:S07]  /*0f80*/  IMAD.U32 R88, RZ, RZ, UR4 ;  /* 0x00000004ff587e24 */ /* 0x000fce000f8e00ff */
.L_x_12:
[----:B------:R-:W-:Y:S02]  /*0f90*/  ULDC.64 UR4, c[0x0][0x5a0] ;  /* 0x0001680000047ab9 */ /* 0x000fe40000000a00 */
[----:B------:R-:W-:-:S04]  /*0fa0*/  ISETP.NE.U32.AND P0, PT, RZ, UR4, PT ;  /* 0x00000004ff007c0c */ /* 0x000fc8000bf05070 */
[----:B------:R-:W-:-:S13]  /*0fb0*/  ISETP.NE.AND.EX P0, PT, RZ, UR5, PT, P0 ;  /* 0x00000005ff007c0c */ /* 0x000fda000bf05300 */
[----:B------:R-:W-:Y:S05]  /*0fc0*/  @!P0 BRA `(.L_x_14) ;  /* 0x00000000001c8947 */ /* 0x000fea0003800000 */
[----:B0-----:R-:W0:Y:S02]  /*0fd0*/  LDC.64 R4, c[0x0][0x5a0] ;  /* 0x00016800ff047b82 */ /* 0x001e240000000a00 */
[----:B0-----:R-:W2:Y:S02]  /*0fe0*/  LDG.E.64 R4, desc[UR36][R4.64] ;  /* 0x0000002404047981 */ /* 0x001ea4000c1e1b00 */
[----:B--2---:R-:W-:-:S04]  /*0ff0*/  ISETP.NE.U32.AND P0, PT, R4, RZ, PT ;  /* 0x000000ff0400720c */ /* 0x004fc80003f05070 */
[----:B------:R-:W-:-:S13]  /*1000*/  ISETP.NE.AND.EX P0, PT, R5, RZ, PT, P0 ;  /* 0x000000ff0500720c */ /* 0x000fda0003f05300 */
[----:B------:R-:W-:Y:S05]  /*1010*/  @!P0 BRA `(.L_x_14) ;  /* 0x0000000000088947 */ /* 0x000fea0003800000 */
[----:B-1----:R0:W5:Y:S01]  /*1020*/  LD.E R89, desc[UR36][R4.64] ;  /* 0x0000002404597980 */ /* 0x002162000c101900 */
[----:B------:R-:W-:Y:S05]  /*1030*/  BRA `(.L_x_15) ;  /* 0x0000000000247947 */ /* 0x000fea0003800000 */
.L_x_14:
[----:B------:R-:W-:Y:S02]  /*1040*/  ULDC.64 UR4, c[0x0][0x590] ;  /* 0x0001640000047ab9 */ /* 0x000fe40000000a00 */
[----:B------:R-:W-:-:S04]  /*1050*/  ISETP.NE.U32.AND P0, PT, RZ, UR4, PT ;  /* 0x00000004ff007c0c */ /* 0x000fc8000bf05070 */
[----:B------:R-:W-:-:S13]  /*1060*/  ISETP.NE.AND.EX P0, PT, RZ, UR5, PT, P0 ;  /* 0x00000005ff007c0c */ /* 0x000fda000bf05300 */
[----:B------:R-:W-:Y:S05]  /*1070*/  @!P0 BRA `(.L_x_16) ;  /* 0x00000000000c8947 */ /* 0x000fea0003800000 */
[----:B0-----:R-:W1:Y:S02]  /*1080*/  LDC.64 R4, c[0x0][0x590] ;  /* 0x00016400ff047b82 */ /* 0x001e640000000a00 */
[----:B-1----:R1:W5:Y:S01]  /*1090*/  LDG.E R89, desc[UR36][R4.64] ;  /* 0x0000002404597981 */ /* 0x002362000c1e1900 */
[----:B------:R-:W-:Y:S05]  /*10a0*/  BRA `(.L_x_15) ;  /* 0x0000000000087947 */ /* 0x000fea0003800000 */
.L_x_16:
[----:B------:R-:W-:Y:S02]  /*10b0*/  ULDC UR4, c[0x0][0x584] ;  /* 0x0001610000047ab9 */ /* 0x000fe40000000800 */
[----:B-1----:R-:W-:-:S07]  /*10c0*/  IMAD.U32 R89, RZ, RZ, UR4 ;  /* 0x00000004ff597e24 */ /* 0x002fce000f8e00ff */
.L_x_15:
[----:B------:R-:W-:-:S13]  /*10d0*/  LOP3.LUT P0, RZ, R0, 0xff, RZ, 0xc0, !PT ;  /* 0x000000ff00ff7812 */ /* 0x000fda000780c0ff */
[----:B------:R-:W-:Y:S05]  /*10e0*/  @!P0 EXIT ;  /* 0x000000000000894d */ /* 0x000fea0003800000 */
[----:B------:R-:W-:Y:S01]  /*10f0*/  ULDC UR4, c[0x0][0x28c] ;  /* 0x0000a30000047ab9 */ /* 0x000fe20000000800 */
[----:B------:R-:W-:Y:S01]  /*1100*/  UMOV UR38, URZ ;  /* 0x0000003f00267c82 */ /* 0x000fe20008000000 */
[----:B------:R-:W-:Y:S01]  /*1110*/  UIADD3 UR4, UR4, 0x7f, URZ ;  /* 0x0000007f04047890 */ /* 0x000fe2000fffe03f */
[----:B------:R-:W-:-:S03]  /*1120*/  UMOV UR39, URZ ;  /* 0x0000003f00277c82 */ /* 0x000fc60008000000 */
[----:B------:R-:W-:-:S04]  /*1130*/  USHF.R.S32.HI UR5, URZ, 0x1f, UR4 ;  /* 0x0000001f3f057899 */ /* 0x000fc80008011404 */
[----:B------:R-:W-:-:S04]  /*1140*/  ULEA.HI UR5, UR5, UR4, URZ, 0x7 ;  /* 0x0000000405057291 */ /* 0x000fc8000f8f383f */
[----:B------:R-:W-:-:S12]  /*1150*/  USHF.R.S32.HI UR40, URZ, 0x7, UR5 ;  /* 0x000000073f287899 */ /* 0x000fd80008011405 */
.L_x_168:
[----:B------:R-:W-:Y:S01]  /*1160*/  LOP3.LUT R0, R18, 0x80, RZ, 0xc0, !PT ;  /* 0x0000008012007812 */ /* 0x000fe200078ec0ff */
[----:B--2---:R-:W2:Y:S01]  /*1170*/  S2UR UR7, SR_CgaCtaId ;  /* 0x00000000000779c3 */ /* 0x004ea20000008800 */
[----:B------:R-:W-:Y:S02]  /*1180*/  UMOV UR6, 0x400 ;  /* 0x0000040000067882 */ /* 0x000fe40000000000 */
[----:B------:R-:W-:-:S06]  /*1190*/  SHF.R.U32.HI R0, RZ, 0x7, R0 ;  /* 0x00000007ff007819 */ /* 0x000fcc0000011600 */
[----:B---3--:R-:W3:Y:S01]  /*11a0*/  SHFL.IDX PT, R0, R0, RZ, 0x1f ;  /* 0x00001fff00007589 */ /* 0x008ee200000e0000 */
[----:B--2---:R-:W-:Y:S01]  /*11b0*/  ULEA UR6, UR7, UR6, 0x18 ;  /* 0x0000000607067291 */ /* 0x004fe2000f8ec03f */
[----:B---3--:R-:W-:-:S13]  /*11c0*/  R2UR UR4, R0 ;  /* 0x00000000000472ca */ /* 0x008fda00000e0000 */
[----:B------:R-:W-:-:S04]  /*11d0*/  ULEA.HI UR5, UR4, UR4, URZ, 0x1 ;  /* 0x0000000404057291 */ /* 0x000fc8000f8f083f */
[----:B------:R-:W-:-:S04]  /*11e0*/  ULOP3.LUT UR5, UR5, 0x7fffe, URZ, 0xc0, !UPT ;  /* 0x0007fffe05057892 */ /* 0x000fc8000f8ec03f */
[----:B------:R-:W-:-:S03]  /*11f0*/  UIADD3 UR5, UR4, -UR5, URZ ;  /* 0x8000000504057290 */ /* 0x000fc6000fffe03f */
[----:B------:R-:W-:Y:S01]  /*1200*/  ULDC UR4, c[0x0][0x28c] ;  /* 0x0000a30000047ab9 */ /* 0x000fe20000000800 */
[----:B------:R-:W-:Y:S01]  /*1210*/  ULEA UR5, UR5, UR6, 0xd ;  /* 0x0000000605057291 */ /* 0x000fe2000f8e683f */
[----:B------:R-:W-:-:S03]  /*1220*/  ISETP.LT.AND P0, PT, RZ, UR4, PT ;  /* 0x00000004ff007c0c */ /* 0x000fc6000bf01270 */
[----:B------:R-:W-:-:S04]  /*1230*/  UIADD3 UR5, UR5, 0x100, URZ ;  /* 0x0000010005057890 */ /* 0x000fc8000fffe03f */
[----:B------:R-:W-:-:S04]  /*1240*/  USHF.R.U32.HI UR5, URZ, 0x4, UR5 ;  /* 0x000000043f057899 */ /* 0x000fc80008011605 */
[----:B------:R-:W-:-:S04]  /*1250*/  ULOP3.LUT UR5, UR5, 0x3fff, URZ, 0xc0, !UPT ;  /* 0x00003fff05057892 */ /* 0x000fc8000f8ec03f */
[----:B------:R-:W-:Y:S01]  /*1260*/  ULOP3.LUT UR41, UR5, 0x10000, URZ, 0xfc, !UPT ;  /* 0x0001000005297892 */ /* 0x000fe2000f8efc3f */
[----:B----4-:R-:W-:Y:S11]  /*1270*/  @P0 BRA `(.L_x_17) ;  /* 0x0000000000400947 */ /* 0x010ff60003800000 */
[----:B------:R-:W-:Y:S01]  /*1280*/  MOV R0, 0x0 ;  /* 0x0000000000007802 */ /* 0x000fe20000000f00 */
[----:B------:R-:W-:Y:S01]  /*1290*/  ULDC.64 UR4, c[0x4][0x68] ;  /* 0x01001a0000047ab9 */ /* 0x000fe20000000a00 */
[----:B------:R-:W-:Y:S01]  /*12a0*/  ULDC.64 UR6, c[0x4][0x8] ;  /* 0x0100020000067ab9 */ /* 0x000fe20000000a00 */
[----:B01----:R-:W-:Y:S01]  /*12b0*/  IMAD.U32 R4, RZ, RZ, UR4 ;  /* 0x00000004ff047e24 */ /* 0x003fe2000f8e00ff */
[----:B------:R0:W1:Y:S01]  /*12c0*/  LDC.64 R14, c[0x4][R0] ;  /* 0x01000000000e7b82 */ /* 0x0000620000000a00 */
[----:B------:R-:W-:Y:S01]  /*12d0*/  IMAD.U32 R5, RZ, RZ, UR5 ;  /* 0x00000005ff057e24 */ /* 0x000fe2000f8e00ff */
[----:B------:R-:W-:Y:S01]  /*12e0*/  ULDC.64 UR4, c[0x4][0x70] ;  /* 0x01001c0000047ab9 */ /* 0x000fe20000000a00 */
[----:B------:R-:W-:Y:S02]  /*12f0*/  IMAD.U32 R10, RZ, RZ, UR6 ;  /* 0x00000006ff0a7e24 */ /* 0x000fe4000f8e00ff */
[----:B------:R-:W-:Y:S02]  /*1300*/  IMAD.U32 R6, RZ, RZ, UR4 ;  /* 0x00000004ff067e24 */ /* 0x000fe4000f8e00ff */
[----:B------:R-:W-:-:S02]  /*1310*/  IMAD.U32 R7, RZ, RZ, UR5 ;  /* 0x00000005ff077e24 */ /* 0x000fc4000f8e00ff */
[----:B------:R-:W-:Y:S02]  /*1320*/  IMAD.U32 R11, RZ, RZ, UR7 ;  /* 0x00000007ff0b7e24 */ /* 0x000fe4000f8e00ff */
[----:B------:R-:W-:Y:S02]  /*1330*/  IMAD.MOV.U32 R8, RZ, RZ, 0x1e1 ;  /* 0x000001e1ff087424 */ /* 0x000fe400078e00ff */
[----:B------:R-:W-:Y:S02]  /*1340*/  IMAD.MOV.U32 R12, RZ, RZ, 0x1 ;  /* 0x00000001ff0c7424 */ /* 0x000fe400078e00ff */
[----:B0-----:R-:W-:-:S07]  /*1350*/  IMAD.MOV.U32 R13, RZ, RZ, RZ ;  /* 0x000000ffff0d7224 */ /* 0x001fce00078e00ff */
[----:B------:R-:W-:-:S07]  /*1360*/  LEPC R20, `(.L_x_17) ;  /* 0x000000001014794e */ /* 0x000fce0000000000 */
[----:B-1---5:R-:W-:Y:S05]  /*1370*/  CALL.ABS.NOINC R14 ;  /* 0x000000000e007343 */ /* 0x022fea0003c00000 */
.L_x_17:
[----:B------:R-:W-:-:S04]  /*1380*/  LOP3.LUT R0, R19, 0x1, RZ, 0xfc, !PT ;  /* 0x0000000113007812 */ /* 0x000fc800078efcff */
[----:B------:R-:W-:-:S13]  /*1390*/  ISETP.NE.AND P0, PT, R0, 0x3, PT ;  /* 0x000000030000780c */ /* 0x000fda0003f05270 */
[----:B------:R-:W-:Y:S05]  /*13a0*/  @!P0 BRA `(.L_x_18) ;  /* 0x0000000000048947 */ /* 0x000fea0003800000 */
[----:B------:R-:W-:Y:S01]  /*13b0*/  BPT.TRAP 0x1 ;  /* 0x000000040000795c */ /* 0x000fe20000300000 */
.L_x_18:
[----:B------:R-:W2:Y:S01]  /*13c0*/  S2UR UR5, SR_CgaCtaId ;  /* 0x00000000000579c3 */ /* 0x000ea20000008800 */
[----:B------:R-:W-:Y:S01]  /*13d0*/  UMOV UR4, 0x400 ;  /* 0x0000040000047882 */ /* 0x000fe20000000000 */
[----:B------:R-:W-:Y:S02]  /*13e0*/  IMAD.U32 R0, RZ, RZ, UR38 ;  /* 0x00000026ff007e24 */ /* 0x000fe4000f8e00ff */
[----:B------:R-:W-:-:S03]  /*13f0*/  IMAD.U32 R3, RZ, RZ, UR39 ;  /* 0x00000027ff037e24 */ /* 0x000fc6000f8e00ff */
[----:B------:R-:W-:Y:S01]  /*1400*/  SHF.L.U32 R0, R0, 0x1f, RZ ;  /* 0x0000001f00007819 */ /* 0x000fe200000006ff */
[----:B--2---:R-:W-:-:S06]  /*1410*/  ULEA UR4, UR5, UR4, 0x18 ;  /* 0x0000000405047291 */ /* 0x004fcc000f8ec03f */
[----:B------:R-:W-:-:S04]  /*1420*/  IMAD.U32 R6, RZ, RZ, UR4 ;  /* 0x00000004ff067e24 */ /* 0x000fc8000f8e00ff */
[----:B------:R-:W-:-:S04]  /*1430*/  IMAD R3, R3, 0x8, R6 ;  /* 0x0000000803037824 */ /* 0x000fc800078e0206 */
[----:B------:R2:W3:Y:S01]  /*1440*/  SYNCS.PHASECHK.TRANS64.TRYWAIT P1, [R3+URZ], R0 ;  /* 0x00000000030075a7 */ /* 0x0004e2000802017f */
[----:B------:R-:W-:Y:S05]  /*1450*/  @!P0 BRA `(.L_x_19) ;  /* 0x0000000000048947 */ /* 0x000fea0003800000 */
[----:B------:R-:W-:Y:S01]  /*1460*/  BPT.TRAP 0x1 ;  /* 0x000000040000795c */ /* 0x000fe20000300000 */
.L_x_19:
[----:B---3--:R-:W-:Y:S05]  /*1470*/  @P1 BRA `(.L_x_20) ;  /* 0x0000000000081947 */ /* 0x008fea0003800000 */
[----:B------:R-:W3:Y:S02]  /*1480*/  SYNCS.PHASECHK.TRANS64.TRYWAIT P1, [R3+URZ], R0 ;  /* 0x00000000030075a7 */ /* 0x000ee4000802017f */
[----:B---3--:R-:W-:Y:S05]  /*1490*/  @!P1 BRA `(.L_x_21) ;  /* 0x0000005c007c9947 */ /* 0x008fea0003800000 */
.L_x_20:
[----:B------:R-:W-:-:S04]  /*14a0*/  UISETP.LT.AND UP0, UPT, UR40, 0x1, UPT ;  /* 0x000000012800788c */ /* 0x000fc8000bf01270 */
[----:B------:R-:W-:-:S06]  /*14b0*/  USEL UR4, UR40, 0x1, UP0 ;  /* 0x0000000128047887 */ /* 0x000fcc0008000000 */
[----:B--23--:R-:W-:Y:S01]  /*14c0*/  IMAD.U32 R0, RZ, RZ, UR4 ;  /* 0x00000004ff007e24 */ /* 0x00cfe2000f8e00ff */
[----:B------:R-:W-:Y:S05]  /*14d0*/  WARPSYNC.ALL ;  /* 0x0000000000007948 */ /* 0x000fea0003800000 */
[----:B------:R-:W-:-:S04]  /*14e0*/  IADD3 R0, -R0, UR40, RZ ;  /* 0x0000002800007c10 */ /* 0x000fc8000fffe1ff */
[----:B------:R-:W-:Y:S02]  /*14f0*/  ISETP.GE.AND P1, PT, R0, 0x1, PT ;  /* 0x000000010000780c */ /* 0x000fe40003f26270 */
[----:B------:R-:W-:Y:S01]  /*1500*/  R2UR UR4, R6 ;  /* 0x00000000060472ca */ /* 0x000fe200000e0000 */
[----:B------:R-:W-:Y:S01]  /*1510*/  ULEA UR6, UR39, UR41, 0xb ;  /* 0x0000002927067291 */ /* 0x000fe2000f8e583f */
[----:B------:R-:W-:Y:S01]  /*1520*/  WARPGROUP.ARRIVE ;  /* 0x00000000000079c5 */ /* 0x000fe20000000000 */
[----:B------:R-:W-:Y:S01]  /*1530*/  UMOV UR9, 0x40000040 ;  /* 0x4000004000097882 */ /* 0x000fe20000000000 */
[----:B------:R-:W-:Y:S01]  /*1540*/  UMOV UR11, 0x40000040 ;  /* 0x40000040000b7882 */ /* 0x000fe20000000000 */
[----:B------:R-:W-:-:S03]  /*1550*/  UIADD3 UR7, UR6, 0x400, URZ ;  /* 0x0000040006077890 */ /* 0x000fc6000fffe03f */
[----:B------:R-:W-:-:S05]  /*1560*/  UMOV UR8, UR6 ;  /* 0x0000000600087c82 */ /* 0x000fca0008000000 */
[----:B------:R-:W-:-:S04]  /*1570*/  UIADD3 UR4, UR4, 0x18100, URZ ;  /* 0x0001810004047890 */ /* 0x000fc8000fffe03f */
[----:B------:R-:W-:-:S04]  /*1580*/  USHF.R.U32.HI UR4, URZ, 0x4, UR4 ;  /* 0x000000043f047899 */ /* 0x000fc80008011604 */
[----:B------:R-:W-:-:S04]  /*1590*/  ULOP3.LUT UR4, UR4, 0x3fff, URZ, 0xc0, !UPT ;  /* 0x00003fff04047892 */ /* 0x000fc8000f8ec03f */
[----:B------:R-:W-:-:S04]  /*15a0*/  ULOP3.LUT UR4, UR4, 0x10000, URZ, 0xfc, !UPT ;  /* 0x0001000004047892 */ /* 0x000fc8000f8efc3f */
[----:B------:R-:W-:-:S07]  /*15b0*/  ULEA UR5, UR39, UR4, 0x9 ;  /* 0x0000000427057291 */ /* 0x000fce000f8e483f */
[----:B------:R-:W-:Y:S02]  /*15c0*/  UMOV UR10, UR5 ;  /* 0x00000005000a7c82 */ /* 0x000fe40008000000 */
[----:B------:R-:W-:Y:S01]  /*15d0*/  IGMMA.64x64x32.S8.S8 R56, gdesc[UR8], RZ, !UPT, gsb0 ;  /* 0x01e00000083879f1 */ /* 0x000fe2000c0410ff */
[----:B------:R-:W-:Y:S01]  /*15e0*/  UMOV UR8, UR7 ;  /* 0x0000000700087c82 */ /* 0x000fe20008000000 */
[----:B------:R-:W-:Y:S01]  /*15f0*/  UMOV UR9, 0x40000040 ;  /* 0x4000004000097882 */ /* 0x000fe20000000000 */
[----:B------:R-:W-:Y:S01]  /*1600*/  UIADD3 UR7, UR6, 0x402, URZ ;  /* 0x0000040206077890 */ /* 0x000fe2000fffe03f */
[----:B------:R-:W-:Y:S02]  /*1610*/  WARPGROUP.DEPBAR.LE gsb0, 0x0 ;  /* 0x00008000000079c5 */ /* 0x000fe40000010000 */
[----:B------:R-:W-:-:S06]  /*1620*/  WARPGROUP.ARRIVE ;  /* 0x00000000000079c5 */ /* 0x000fcc0000000000 */
[----:B------:R-:W-:Y:S01]  /*1630*/  IGMMA.64x64x32.S8.S8 R24, gdesc[UR8], RZ, !UPT, gsb0 ;  /* 0x01e00000081879f1 */ /* 0x000fe2000c0410ff */
[----:B------:R-:W-:Y:S02]  /*1640*/  UIADD3 UR8, UR6, 0x2, URZ ;  /* 0x0000000206087890 */ /* 0x000fe4000fffe03f */
[----:B------:R-:W-:Y:S01]  /*1650*/  UIADD3 UR10, UR5, 0x2, URZ ;  /* 0x00000002050a7890 */ /* 0x000fe2000fffe03f */
[----:B------:R-:W-:Y:S01]  /*1660*/  UMOV UR9, 0x40000040 ;  /* 0x4000004000097882 */ /* 0x000fe20000000000 */
[----:B------:R-:W-:Y:S01]  /*1670*/  UMOV UR11, 0x40000040 ;  /* 0x40000040000b7882 */ /* 0x000fe20000000000 */
[----:B------:R-:W-:Y:S02]  /*1680*/  WARPGROUP.DEPBAR.LE gsb0, 0x0 ;  /* 0x00008000000079c5 */ /* 0x000fe40000010000 */
[----:B------:R-:W-:-:S06]  /*1690*/  WARPGROUP.ARRIVE ;  /* 0x00000000000079c5 */ /* 0x000fcc0000000000 */
[----:B------:R-:W-:Y:S01]  /*16a0*/  IGMMA.64x64x32.S8.S8 R56, gdesc[UR8], R56, gsb0 ;  /* 0x01e00000083879f1 */ /* 0x000fe20008041038 */
[----:B------:R-:W-:Y:S01]  /*16b0*/  UMOV UR8, UR7 ;  /* 0x0000000700087c82 */ /* 0x000fe20008000000 */
[----:B------:R-:W-:Y:S01]  /*16c0*/  UMOV UR9, 0x40000040 ;  /* 0x4000004000097882 */ /* 0x000fe20000000000 */
[----:B------:R-:W-:Y:S01]  /*16d0*/  UIADD3 UR7, UR6, 0x404, URZ ;  /* 0x0000040406077890 */ /* 0x000fe2000fffe03f */
[----:B------:R-:W-:Y:S02]  /*16e0*/  WARPGROUP.DEPBAR.LE gsb0, 0x0 ;  /* 0x00008000000079c5 */ /* 0x000fe40000010000 */
[----:B------:R-:W-:-:S06]  /*16f0*/  WARPGROUP.ARRIVE ;  /* 0x00000000000079c5 */ /* 0x000fcc0000000000 */
[----:B------:R-:W-:Y:S01]  /*1700*/  IGMMA.64x64x32.S8.S8 R24, gdesc[UR8], R24, gsb0 ;  /* 0x01e00000081879f1 */ /* 0x000fe20008041018 */
        /* <DEDUP_REMOVED lines=9> */
[----:B------:R-:W-:Y:S02]  /*17a0*/  WARPGROUP.DEPBAR.LE gsb0, 0x0 ;  /* 0x00008000000079c5 */ /* 0x000fe40000010000 */
[----:B------:R-:W-:-:S06]  /*17b0*/  WARPGROUP.ARRIVE ;  /* 0x00000000000079c5 */ /* 0x000fcc0000000000 */
[----:B------:R-:W-:Y:S01]  /*17c0*/  IGMMA.64x64x32.S8.S8 R24, gdesc[UR8], R24, gsb0 ;  /* 0x01e00000081879f1 */ /* 0x000fe20008041018 */
[----:B------:R-:W-:Y:S02]  /*17d0*/  UIADD3 UR8, UR6, 0x6, URZ ;  /* 0x0000000606087890 */ /* 0x000fe4000fffe03f */
[----:B------:R-:W-:Y:S01]  /*17e0*/  UIADD3 UR10, UR5, 0x6, URZ ;  /* 0x00000006050a7890 */ /* 0x000fe2000fffe03f */
[----:B------:R-:W-:Y:S01]  /*17f0*/  UMOV UR9, 0x40000040 ;  /* 0x4000004000097882 */ /* 0x000fe20000000000 */
[----:B------:R-:W-:Y:S01]  /*1800*/  UMOV UR11, 0x40000040 ;  /* 0x40000040000b7882 */ /* 0x000fe20000000000 */
[----:B------:R-:W-:Y:S01]  /*1810*/  UIADD3 UR6, UR6, 0x406, URZ ;  /* 0x0000040606067890 */ /* 0x000fe2000fffe03f */
[----:B------:R-:W-:Y:S02]  /*1820*/  WARPGROUP.DEPBAR.LE gsb0, 0x0 ;  /* 0x00008000000079c5 */ /* 0x000fe40000010000 */
[----:B------:R-:W-:-:S06]  /*1830*/  WARPGROUP.ARRIVE ;  /* 0x00000000000079c5 */ /* 0x000fcc0000000000 */
[----:B------:R-:W-:Y:S01]  /*1840*/  IGMMA.64x64x32.S8.S8 R56, gdesc[UR8], R56, gsb0 ;  /* 0x01e00000083879f1 */ /* 0x000fe20008041038 */
[----:B------:R-:W-:Y:S01]  /*1850*/  UMOV UR8, UR6 ;  /* 0x0000000600087c82 */ /* 0x000fe20008000000 */
[----:B------:R-:W-:Y:S01]  /*1860*/  UMOV UR9, 0x40000040 ;  /* 0x4000004000097882 */ /* 0x000fe20000000000 */
[----:B------:R-:W-:Y:S02]  /*1870*/  WARPGROUP.DEPBAR.LE gsb0, 0x0 ;  /* 0x00008000000079c5 */ /* 0x000fe40000010000 */
[----:B------:R-:W-:-:S06]  /*1880*/  WARPGROUP.ARRIVE ;  /* 0x00000000000079c5 */ /* 0x000fcc0000000000 */
[----:B------:R-:W-:Y:S03]  /*1890*/  IGMMA.64x64x32.S8.S8 R24, gdesc[UR8], R24, gsb0 ;  /* 0x01e00000081879f1 */ /* 0x000fe60008041018 */
[----:B------:R-:W-:Y:S02]  /*18a0*/  WARPGROUP.DEPBAR.LE gsb0, 0x0 ;  /* 0x00008000000079c5 */ /* 0x000fe40000010000 */
[----:B------:R-:W-:Y:S05]  /*18b0*/  @!P1 BRA `(.L_x_22) ;  /* 0x0000000400849947 */ /* 0x000fea0003800000 */
[----:B------:R-:W-:Y:S02]  /*18c0*/  UIADD3 UR5, UR39, 0x1, URZ ;  /* 0x0000000127057890 */ /* 0x000fe4000fffe03f */
[----:B------:R-:W-:Y:S02]  /*18d0*/  IMAD.U32 R3, RZ, RZ, UR39 ;  /* 0x00000027ff037e24 */ /* 0x000fe4000f8e00ff */
[----:B------:R-:W-:-:S04]  /*18e0*/  UISETP.NE.AND UP0, UPT, UR5, 0x3, UPT ;  /* 0x000000030500788c */ /* 0x000fc8000bf05270 */
[----:B------:R-:W-:Y:S02]  /*18f0*/  USEL UR6, URZ, 0x1, UP0 ;  /* 0x000000013f067887 */ /* 0x000fe40008000000 */
[----:B------:R-:W-:Y:S02]  /*1900*/  USEL UR5, UR5, URZ, UP0 ;  /* 0x0000003f05057287 */ /* 0x000fe40008000000 */
[----:B------:R-:W-:-:S06]  /*1910*/  ULOP3.LUT UR6, UR38, UR6, URZ, 0x3c, !UPT ;  /* 0x0000000626067292 */ /* 0x000fcc000f8e3c3f */
[----:B------:R-:W-:-:S07]  /*1920*/  IMAD.U32 R7, RZ, RZ, UR6 ;  /* 0x00000006ff077e24 */ /* 0x000fce000f8e00ff */
.L_x_29:
[----:B------:R-:W-:Y:S05]  /*1930*/  @!P0 BRA `(.L_x_23) ;  /* 0x0000000000048947 */ /* 0x000fea0003800000 */
[----:B------:R-:W-:Y:S01]  /*1940*/  BPT.TRAP 0x1 ;  /* 0x000000040000795c */ /* 0x000fe20000300000 */
.L_x_23:
[----:B------:R-:W2:Y:S01]  /*1950*/  S2UR UR7, SR_CgaCtaId ;  /* 0x00000000000779c3 */ /* 0x000ea20000008800 */
[----:B------:R-:W-:Y:S01]  /*1960*/  UMOV UR6, 0x400 ;  /* 0x0000040000067882 */ /* 0x000fe20000000000 */
[----:B01----:R-:W-:Y:S01]  /*1970*/  IMAD.U32 R5, RZ, RZ, UR5 ;  /* 0x00000005ff057e24 */ /* 0x003fe2000f8e00ff */
[----:B------:R-:W-:Y:S01]  /*1980*/  SHF.L.U32 R4, R7, 0x1f, RZ ;  /* 0x0000001f07047819 */ /* 0x000fe200000006ff */
[----:B--2---:R-:W-:-:S06]  /*1990*/  ULEA UR6, UR7, UR6, 0x18 ;  /* 0x0000000607067291 */ /* 0x004fcc000f8ec03f */
[----:B------:R-:W-:-:S04]  /*19a0*/  IMAD.U32 R6, RZ, RZ, UR6 ;  /* 0x00000006ff067e24 */ /* 0x000fc8000f8e00ff */
[----:B------:R-:W-:-:S04]  /*19b0*/  IMAD R5, R5, 0x8, R6 ;  /* 0x0000000805057824 */ /* 0x000fc800078e0206 */
[----:B------:R0:W1:Y:S01]  /*19c0*/  SYNCS.PHASECHK.TRANS64.TRYWAIT P1, [R5+URZ], R4 ;  /* 0x00000004050075a7 */ /* 0x000062000802017f */
[----:B------:R-:W-:Y:S05]  /*19d0*/  @!P0 BRA `(.L_x_24) ;  /* 0x0000000000048947 */ /* 0x000fea0003800000 */
[----:B------:R-:W-:Y:S01]  /*19e0*/  BPT.TRAP 0x1 ;  /* 0x000000040000795c */ /* 0x000fe20000300000 */
.L_x_24:
[----:B-1----:R-:W-:Y:S05]  /*19f0*/  @P1 BRA `(.L_x_25) ;  /* 0x0000000000081947 */ /* 0x002fea0003800000 */
[----:B------:R-:W1:Y:S02]  /*1a00*/  SYNCS.PHASECHK.TRANS64.TRYWAIT P1, [R5+URZ], R4 ;  /* 0x00000004050075a7 */ /* 0x000e64000802017f */
[----:B-1----:R-:W-:Y:S05]  /*1a10*/  @!P1 BRA `(.L_x_26) ;  /* 0x0000005800309947 */ /* 0x002fea0003800000 */
.L_x_25:
[----:B------:R-:W-:Y:S01]  /*1a20*/  ULEA UR6, UR5, UR4, 0x9 ;  /* 0x0000000405067291 */ /* 0x000fe2000f8e483f */
[----:B------:R-:W-:Y:S01]  /*1a30*/  WARPGROUP.ARRIVE ;  /* 0x00000000000079c5 */ /* 0x000fe20000000000 */
[----:B------:R-:W-:Y:S01]  /*1a40*/  ULEA UR7, UR5, UR41, 0xb ;  /* 0x0000002905077291 */ /* 0x000fe2000f8e583f */
[----:B------:R-:W-:Y:S01]  /*1a50*/  UMOV UR11, 0x40000040 ;  /* 0x40000040000b7882 */ /* 0x000fe20000000000 */
[----:B------:R-:W-:Y:S02]  /*1a60*/  UMOV UR9, 0x40000040 ;  /* 0x4000004000097882 */ /* 0x000fe40000000000 */
[----:B------:R-:W-:Y:S01]  /*1a70*/  UIADD3 UR12, UR7, 0x400, URZ ;  /* 0x00000400070c7890 */ /* 0x000fe2000fffe03f */
[----:B------:R-:W-:Y:S02]  /*1a80*/  UMOV UR10, UR6 ;  /* 0x00000006000a7c82 */ /* 0x000fe40008000000 */
[----:B------:R-:W-:Y:S02]  /*1a90*/  UMOV UR8, UR7 ;  /* 0x0000000700087c82 */ /* 0x000fe40008000000 */
[----:B------:R-:W-:Y:S01]  /*1aa0*/  IGMMA.64x64x32.S8.S8 R56, gdesc[UR8], R56, gsb0 ;  /* 0x01e00000083879f1 */ /* 0x000fe20008041038 */
[----:B------:R-:W-:Y:S01]  /*1ab0*/  UMOV UR9, 0x40000040 ;  /* 0x4000004000097882 */ /* 0x000fe20000000000 */
[----:B------:R-:W-:Y:S01]  /*1ac0*/  UMOV UR8, UR12 ;  /* 0x0000000c00087c82 */ /* 0x000fe20008000000 */
[----:B------:R-:W-:Y:S01]  /*1ad0*/  UIADD3 UR12, UR7, 0x402, URZ ;  /* 0x00000402070c7890 */ /* 0x000fe2000fffe03f */
[----:B------:R-:W-:-:S02]  /*1ae0*/  WARPGROUP.DEPBAR.LE gsb0, 0x0 ;  /* 0x00008000000079c5 */ /* 0x000fc40000010000 */
        /* <DEDUP_REMOVED lines=42> */
[----:B------:R-:W-:Y:S01]  /*1d90*/  BPT.TRAP 0x1 ;  /* 0x000000040000795c */ /* 0x000fe20000300000 */
.L_x_27:
[----:B------:R-:W-:-:S13]  /*1da0*/  ISETP.NE.AND P1, PT, R102, RZ, PT ;  /* 0x000000ff6600720c */ /* 0x000fda0003f25270 */
[----:B01----:R-:W-:-:S04]  /*1db0*/  @P1 IMAD R4, R3, 0x8, R6 ;  /* 0x0000000803041824 */ /* 0x003fc800078e0206 */
[----:B------:R-:W-:-:S05]  /*1dc0*/  @P1 VIADD R5, R4, 0x18 ;  /* 0x0000001804051836 */ /* 0x000fca0000000000 */
[----:B------:R-:W-:-:S04]  /*1dd0*/  @P1 PRMT R5, R22, 0x654, R5 ;  /* 0x0000065416051816 */ /* 0x000fc80000000005 */
[----:B------:R0:W-:Y:S01]  /*1de0*/  @P1 SYNCS.ARRIVE.TRANS64.RED.A1T0 RZ, [R5+URZ], RZ ;  /* 0x000000ff05ff19a7 */ /* 0x0001e2000810043f */
[----:B------:R-:W-:-:S13]  /*1df0*/  ISETP.GT.U32.AND P1, PT, R19, 0x1, PT ;  /* 0x000000011300780c */ /* 0x000fda0003f24070 */
[----:B0-----:R-:W-:Y:S05]  /*1e00*/  @P1 BRA `(.L_x_28) ;  /* 0x0000000000041947 */ /* 0x001fea0003800000 */
[----:B------:R-:W-:Y:S01]  /*1e10*/  BPT.TRAP 0x1 ;  /* 0x000000040000795c */ /* 0x000fe20000300000 */
.L_x_28:
[----:B------:R-:W-:Y:S01]  /*1e20*/  UIADD3 UR5, UR5, 0x1, URZ ;  /* 0x0000000105057890 */ /* 0x000fe2000fffe03f */
[C---:B------:R-:W-:Y:S01]  /*1e30*/  ISETP.GT.AND P2, PT, R0.reuse, 0x1, PT ;  /* 0x000000010000780c */ /* 0x040fe20003f44270 */
[----:B------:R-:W-:Y:S02]  /*1e40*/  VIADD R3, R3, 0x1 ;  /* 0x0000000103037836 */ /* 0x000fe40000000000 */
[----:B------:R-:W-:Y:S01]  /*1e50*/  UISETP.NE.AND UP0, UPT, UR5, 0x3, UPT ;  /* 0x000000030500788c */ /* 0x000fe2000bf05270 */
[----:B------:R-:W-:Y:S02]  /*1e60*/  VIADD R0, R0, 0xffffffff ;  /* 0xffffffff00007836 */ /* 0x000fe40000000000 */
[C---:B------:R-:W-:Y:S01]  /*1e70*/  ISETP.NE.AND P1, PT, R3.reuse, 0x3, PT ;  /* 0x000000030300780c */ /* 0x040fe20003f25270 */
[----:B------:R-:W-:Y:S02]  /*1e80*/  USEL UR6, URZ, 0x1, UP0 ;  /* 0x000000013f067887 */ /* 0x000fe40008000000 */
[----:B------:R-:W-:Y:S01]  /*1e90*/  USEL UR5, UR5, URZ, UP0 ;  /* 0x0000003f05057287 */ /* 0x000fe20008000000 */
[----:B------:R-:W-:-:S03]  /*1ea0*/  SEL R3, R3, RZ, P1 ;  /* 0x000000ff03037207 */ /* 0x000fc60000800000 */
[----:B------:R-:W-:Y:S01]  /*1eb0*/  LOP3.LUT R7, R7, UR6, RZ, 0x3c, !PT ;  /* 0x0000000607077c12 */ /* 0x000fe2000f8e3cff */
[----:B------:R-:W-:Y:S07]  /*1ec0*/  @P2 BRA `(.L_x_29) ;  /* 0xfffffff800982947 */ /* 0x000fee000383ffff */
.L_x_22:
[----:B------:R-:W2:Y:S02]  /*1ed0*/  LDC R0, c[0x0][0x28c] ;  /* 0x0000a300ff007b82 */ /* 0x000ea40000000800 */
[----:B--2---:R-:W-:-:S13]  /*1ee0*/  ISETP.GE.AND P1, PT, R0, 0x1, PT ;  /* 0x000000010000780c */ /* 0x004fda0003f26270 */
[----:B------:R-:W-:Y:S05]  /*1ef0*/  @!P1 BRA `(.L_x_30) ;  /* 0x0000000000509947 */ /* 0x000fea0003800000 */
[----:B------:R-:W-:Y:S05]  /*1f00*/  @!P0 BRA `(.L_x_31) ;  /* 0x0000000000048947 */ /* 0x000fea0003800000 */
[----:B------:R-:W-:Y:S01]  /*1f10*/  BPT.TRAP 0x1 ;  /* 0x000000040000795c */ /* 0x000fe20000300000 */
.L_x_31:
[----:B------:R-:W-:Y:S01]  /*1f20*/  ISETP.NE.AND P1, PT, R102, RZ, PT ;  /* 0x000000ff6600720c */ /* 0x000fe20003f25270 */
[----:B------:R-:W-:Y:S01]  /*1f30*/  BSSY B0, `(.L_x_32) ;  /* 0x000000e000007945 */ /* 0x000fe20003800000 */
[----:B------:R-:W-:-:S11]  /*1f40*/  ISETP.GT.U32.AND P0, PT, R19, 0x1, PT ;  /* 0x000000011300780c */ /* 0x000fd60003f04070 */
[----:B------:R-:W-:Y:S05]  /*1f50*/  @!P1 BRA `(.L_x_33) ;  /* 0x00000000002c9947 */ /* 0x000fea0003800000 */
[----:B------:R-:W-:-:S04]  /*1f60*/  UISETP.LT.AND UP0, UPT, UR40, 0x1, UPT ;  /* 0x000000012800788c */ /* 0x000fc8000bf01270 */
[----:B------:R-:W-:-:S04]  /*1f70*/  USEL UR6, UR40, 0x1, UP0 ;  /* 0x0000000128067887 */ /* 0x000fc80008000000 */
[----:B------:R-:W-:-:S04]  /*1f80*/  UIADD3 UR6, UR39, UR40, -UR6 ;  /* 0x0000002827067290 */ /* 0x000fc8000fffe806 */
[----:B------:R-:W-:-:S04]  /*1f90*/  UIMAD.WIDE.U32 UR4, UR6, -0x55555555, URZ ;  /* 0xaaaaaaab060478a5 */ /* 0x000fc8000f8e003f */
[----:B------:R-:W-:-:S04]  /*1fa0*/  USHF.R.U32.HI UR4, URZ, 0x1, UR5 ;  /* 0x000000013f047899 */ /* 0x000fc80008011605 */
[----:B------:R-:W-:-:S06]  /*1fb0*/  UIMAD UR6, UR4, -0x3, UR6 ;  /* 0xfffffffd040678a4 */ /* 0x000fcc000f8e0206 */
[----:B------:R-:W-:-:S04]  /*1fc0*/  IMAD.U32 R3, RZ, RZ, UR6 ;  /* 0x00000006ff037e24 */ /* 0x000fc8000f8e00ff */
[----:B------:R-:W-:-:S04]  /*1fd0*/  IMAD R0, R3, 0x8, R6 ;  /* 0x0000000803007824 */ /* 0x000fc800078e0206 */
[----:B------:R-:W-:-:S05]  /*1fe0*/  VIADD R3, R0, 0x18 ;  /* 0x0000001800037836 */ /* 0x000fca0000000000 */
[----:B------:R-:W-:-:S04]  /*1ff0*/  PRMT R3, R22, 0x654, R3 ;  /* 0x0000065416037816 */ /* 0x000fc80000000003 */
[----:B------:R2:W-:Y:S03]  /*2000*/  SYNCS.ARRIVE.TRANS64.RED.A1T0 RZ, [R3+URZ], RZ ;  /* 0x000000ff03ff79a7 */ /* 0x0005e6000810043f */
.L_x_33:
[----:B------:R-:W-:Y:S05]  /*2010*/  BSYNC B0 ;  /* 0x0000000000007941 */ /* 0x000fea0003800000 */
.L_x_32:
[----:B------:R-:W-:Y:S05]  /*2020*/  @P0 BRA `(.L_x_30) ;  /* 0x0000000000040947 */ /* 0x000fea0003800000 */
[----:B------:R-:W-:Y:S01]  /*2030*/  BPT.TRAP 0x1 ;  /* 0x000000040000795c */ /* 0x000fe20000300000 */
.L_x_30:
[----:B------:R-:W3:Y:S01]  /*2040*/  LDC R6, c[0x0][0x288] ;  /* 0x0000a200ff067b82 */ /* 0x000ee20000000800 */
[--C-:B------:R-:W-:Y:S01]  /*2050*/  SHF.R.U32.HI R0, RZ, 0x2, R18.reuse ;  /* 0x00000002ff007819 */ /* 0x100fe20000011612 */
[----:B------:R-:W-:Y:S01]  /*2060*/  IMAD.SHL.U32 R9, R92, 0x40, RZ ;  /* 0x000000405c097824 */ /* 0x000fe200078e00ff */
[----:B01----:R-:W-:Y:S01]  /*2070*/  SHF.R.U32.HI R5, RZ, 0x7, R18 ;  /* 0x00000007ff057819 */ /* 0x003fe20000011612 */
[----:B------:R-:W-:Y:S01]  /*2080*/  UIADD3 UR39, UR40, UR39, URZ ;  /* 0x0000002728277290 */ /* 0x000fe2000fffe03f */
[----:B--2---:R-:W-:Y:S01]  /*2090*/  LOP3.LUT R3, R0, 0x7, RZ, 0xc0, !PT ;  /* 0x0000000700037812 */ /* 0x004fe200078ec0ff */
[----:B------:R-:W-:Y:S01]  /*20a0*/  IMAD.SHL.U32 R11, R91, 0x100, RZ ;  /* 0x000001005b0b7824 */ /* 0x000fe200078e00ff */
[C---:B------:R-:W-:Y:S01]  /*20b0*/  LOP3.LUT R4, R18.reuse, 0x60, RZ, 0xc0, !PT ;  /* 0x0000006012047812 */ /* 0x040fe200078ec0ff */
[----:B------:R-:W-:Y:S01]  /*20c0*/  UISETP.GT.U32.AND UP0, UPT, UR39, 0x2, UPT ;  /* 0x000000022700788c */ /* 0x000fe2000bf04070 */
[----:B------:R-:W-:Y:S01]  /*20d0*/  LOP3.LUT R0, R5, 0x1, RZ, 0xc0, !PT ;  /* 0x0000000105007812 */ /* 0x000fe200078ec0ff */
[C---:B------:R-:W-:Y:S01]  /*20e0*/  IMAD.SHL.U32 R94, R18.reuse, 0x2, RZ ;  /* 0x00000002125e7824 */ /* 0x040fe200078e00ff */
[----:B------:R-:W-:Y:S01]  /*20f0*/  SHF.R.U32.HI R8, RZ, 0x1, R4 ;  /* 0x00000001ff087819 */ /* 0x000fe20000011604 */
[----:B------:R-:W-:Y:S01]  /*2100*/  ULDC UR7, c[0x0][0x284] ;  /* 0x0000a10000077ab9 */ /* 0x000fe20000000800 */
[----:B------:R-:W-:Y:S01]  /*2110*/  LOP3.LUT R4, R18, 0x3, RZ, 0xc0, !PT ;  /* 0x0000000312047812 */ /* 0x000fe200078ec0ff */
[----:B------:R-:W-:Y:S01]  /*2120*/  IMAD.SHL.U32 R10, R0, 0x40, RZ ;  /* 0x00000040000a7824 */ /* 0x000fe200078e00ff */
[----:B------:R-:W-:Y:S01]  /*2130*/  UISETP.LT.U32.AND UP0, UPT, UR40, 0x3, UP0 ;  /* 0x000000032800788c */ /* 0x000fe20008701070 */
[----:B------:R-:W-:Y:S01]  /*2140*/  SHF.R.S32.HI R92, RZ, 0x1f, R23 ;  /* 0x0000001fff5c7819 */ /* 0x000fe20000011417 */
[----:B------:R-:W-:Y:S01]  /*2150*/  UISETP.GE.U32.AND UP1, UPT, UR40, 0x3, UPT ;  /* 0x000000032800788c */ /* 0x000fe2000bf26070 */
[--C-:B------:R-:W-:Y:S01]  /*2160*/  IADD3 R5, RZ, -R8, -R3.reuse ;  /* 0x80000008ff057210 */ /* 0x100fe20007ffe803 */
[----:B------:R-:W-:Y:S01]  /*2170*/  ULDC.64 UR8, c[0x0][0x5d0] ;  /* 0x0001740000087ab9 */ /* 0x000fe20000000a00 */
[C---:B------:R-:W-:Y:S01]  /*2180*/  LOP3.LUT R94, R9.reuse, 0x6, R94, 0xf8, !PT ;  /* 0x00000006095e7812 */ /* 0x040fe200078ef85e */
[----:B------:R-:W-:Y:S01]  /*2190*/  UIMAD.WIDE.U32 UR4, UR39, -0x55555555, URZ ;  /* 0xaaaaaaab270478a5 */ /* 0x000fe2000f8e003f */
[----:B------:R-:W-:Y:S01]  /*21a0*/  LOP3.LUT R3, R10, 0x40, R3, 0xe2, !PT ;  /* 0x000000400a037812 */ /* 0x000fe200078ee203 */
[----:B------:R-:W-:Y:S01]  /*21b0*/  USEL UR6, URZ, 0x1, !UP0 ;  /* 0x000000013f067887 */ /* 0x000fe2000c000000 */
[----:B---3--:R-:W-:Y:S01]  /*21c0*/  ISETP.GE.AND P0, PT, R9, R6, PT ;  /* 0x000000060900720c */ /* 0x008fe20003f06270 */
[----:B------:R-:W-:Y:S01]  /*21d0*/  IMAD R10, R4, -0x2, R6 ;  /* 0xfffffffe040a7824 */ /* 0x000fe200078e0206 */
[----:B------:R-:W-:Y:S01]  /*21e0*/  SHF.R.S32.HI R95, RZ, 0x1f, R94 ;  /* 0x0000001fff5f7819 */ /* 0x000fe2000001145e */
[----:B------:R-:W-:Y:S01]  /*21f0*/  IMAD R6, R92, UR8, RZ ;  /* 0x000000085c067c24 */ /* 0x000fe2000f8e02ff */
[----:B------:R-:W-:Y:S01]  /*2200*/  ISETP.GE.OR P0, PT, R11, UR7, P0 ;  /* 0x000000070b007c0c */ /* 0x000fe20008706670 */
[----:B------:R-:W-:Y:S01]  /*2210*/  IMAD R0, R0, -0x40, R5 ;  /* 0xffffffc000007824 */ /* 0x000fe200078e0205 */
[----:B------:R-:W-:Y:S01]  /*2220*/  USHF.R.U32.HI UR4, URZ, 0x1, UR5 ;  /* 0x000000013f047899 */ /* 0x000fe20008011605 */
[----:B------:R-:W-:Y:S01]  /*2230*/  IMAD.WIDE R4, R91, 0x100, RZ ;  /* 0x000001005b047825 */ /* 0x000fe200078e02ff */
[----:B------:R-:W-:-:S02]  /*2240*/  ULOP3.LUT UR38, UR38, UR6, URZ, 0x3c, !UPT ;  /* 0x0000000626267292 */ /* 0x000fc4000f8e3c3f */
[----:B------:R-:W-:Y:S01]  /*2250*/  UIMAD UR39, UR4, -0x3, UR39 ;  /* 0xfffffffd042778a4 */ /* 0x000fe2000f8e0227 */
[C---:B------:R-:W-:Y:S01]  /*2260*/  IMAD R13, R23.reuse, UR9, R6 ;  /* 0x00000009170d7c24 */ /* 0x040fe2000f8e0206 */
[----:B------:R-:W-:Y:S01]  /*2270*/  @UP1 ULOP3.LUT UR38, UR38, 0x1, UR4, 0x78, !UPT ;  /* 0x0000000126261892 */ /* 0x000fe2000f8e7804 */
[----:B------:R-:W-:Y:S01]  /*2280*/  IMAD.WIDE.U32 R6, R23, UR8, R94 ;  /* 0x0000000817067c25 */ /* 0x000fe2000f8e005e */
[----:B------:R-:W-:Y:S02]  /*2290*/  IADD3 R91, -R11, UR7, R0 ;  /* 0x000000070b5b7c10 */ /* 0x000fe4000fffe100 */
[----:B------:R-:W-:Y:S01]  /*22a0*/  LOP3.LUT R105, R4, R3, R8, 0xfe, !PT ;  /* 0x0000000304697212 */ /* 0x000fe200078efe08 */
[----:B------:R-:W-:Y:S02]  /*22b0*/  IMAD.IADD R7, R7, 0x1, R13 ;  /* 0x0000000107077824 */ /* 0x000fe400078e020d */
[----:B------:R-:W-:Y:S02]  /*22c0*/  IMAD.IADD R3, R10, 0x1, -R9 ;  /* 0x000000010a037824 */ /* 0x000fe400078e0a09 */
[----:B------:R-:W-:Y:S01]  /*22d0*/  IMAD.MOV.U32 R0, RZ, RZ, -0x1 ;  /* 0xffffffffff007424 */ /* 0x000fe200078e00ff */
[----:B------:R-:W-:Y:S06]  /*22e0*/  @P0 BRA `(.L_x_34) ;  /* 0x0000003000f40947 */ /* 0x000fec0003800000 */
[----:B------:R-:W0:Y:S01]  /*22f0*/  LDC.64 R20, c[0x0][0x5c8] ;  /* 0x00017200ff147b82 */ /* 0x000e220000000a00 */
[----:B------:R-:W-:Y:S01]  /*2300*/  ULDC.64 UR4, c[0x0][0x5c0] ;  /* 0x0001700000047ab9 */ /* 0x000fe20000000a00 */
[----:B------:R-:W-:Y:S01]  /*2310*/  BSSY B0, `(.L_x_34) ;  /* 0x000033a000007945 */ /* 0x000fe20003800000 */
[-C--:B0-----:R-:W-:Y:S01]  /*2320*/  IMAD R8, R5, R20.reuse, RZ ;  /* 0x0000001405087224 */ /* 0x081fe200078e02ff */
[----:B------:R-:W-:Y:S01]  /*2330*/  SHF.L.U64.HI R13, R20, 0x7, R21 ;  /* 0x00000007140d7819 */ /* 0x000fe20000010215 */
[----:B------:R-:W-:-:S04]  /*2340*/  IMAD.WIDE.U32 R6, R105, R20, R6 ;  /* 0x0000001469067225 */ /* 0x000fc800078e0006 */
[----:B------:R-:W-:Y:S01]  /*2350*/  IMAD R9, R105, R21, R8 ;  /* 0x0000001569097224 */ /* 0x000fe200078e0208 */
[----:B------:R-:W-:Y:S01]  /*2360*/  IADD3 R14, P0, R6, UR4, RZ ;  /* 0x00000004060e7c10 */ /* 0x000fe2000ff1e0ff */
[C---:B------:R-:W-:Y:S02]  /*2370*/  IMAD.SHL.U32 R11, R20.reuse, 0x80, RZ ;  /* 0x00000080140b7824 */ /* 0x040fe400078e00ff */
[----:B------:R-:W-:Y:S01]  /*2380*/  IMAD.IADD R9, R7, 0x1, R9 ;  /* 0x0000000107097824 */ /* 0x000fe200078e0209 */
[-C--:B------:R-:W-:Y:S02]  /*2390*/  LEA R6, P1, R20, R14.reuse, 0x3 ;  /* 0x0000000e14067211 */ /* 0x080fe400078218ff */
[----:B------:R-:W-:Y:S02]  /*23a0*/  IADD3 R8, P2, R11, R14, RZ ;  /* 0x0000000e0b087210 */ /* 0x000fe40007f5e0ff */
[----:B------:R-:W-:Y:S02]  /*23b0*/  IADD3.X R15, R9, UR5, RZ, P0, !PT ;  /* 0x00000005090f7c10 */ /* 0x000fe400087fe4ff */
[----:B-----5:R-:W-:-:S02]  /*23c0*/  ISETP.NE.AND P0, PT, R89, RZ, PT ;  /* 0x000000ff5900720c */ /* 0x020fc40003f05270 */
[----:B------:R-:W-:Y:S01]  /*23d0*/  LEA.HI.X R7, R20, R15, R21, 0x3, P1 ;  /* 0x0000000f14077211 */ /* 0x000fe200008f1c15 */
[----:B------:R-:W-:Y:S01]  /*23e0*/  IMAD.X R9, R13, 0x1, R15, P2 ;  /* 0x000000010d097824 */ /* 0x000fe200010e060f */
[----:B------:R-:W-:-:S05]  /*23f0*/  IADD3 R10, P1, R11, R6, RZ ;  /* 0x000000060b0a7210 */ /* 0x000fca0007f3e0ff */
[----:B------:R-:W-:-:S04]  /*2400*/  IMAD.X R11, R13, 0x1, R7, P1 ;  /* 0x000000010d0b7824 */ /* 0x000fc800008e0607 */
[----:B------:R-:W-:Y:S05]  /*2410*/  @!P0 BRA `(.L_x_35) ;  /* 0x0000002400948947 */ /* 0x000fea0003800000 */
[----:B------:R-:W0:Y:S01]  /*2420*/  LDC.64 R20, c[0x0][0x5b0] ;  /* 0x00016c00ff147b82 */ /* 0x000e220000000a00 */
[----:B------:R-:W-:Y:S01]  /*2430*/  ULDC.64 UR4, c[0x0][0x5b8] ;  /* 0x00016e0000047ab9 */ /* 0x000fe20000000a00 */
[----:B------:R-:W-:Y:S01]  /*2440*/  ISETP.GE.AND P0, PT, R91, 0x1, PT ;  /* 0x000000015b00780c */ /* 0x000fe20003f06270 */
[----:B------:R-:W-:Y:S01]  /*2450*/  IMAD R92, R92, UR4, RZ ;  /* 0x000000045c5c7c24 */ /* 0x000fe2000f8e02ff */
[----:B------:R-:W-:Y:S01]  /*2460*/  BSSY B1, `(.L_x_36) ;  /* 0x0000010000017945 */ /* 0x000fe20003800000 */
[----:B------:R-:W-:Y:S01]  /*2470*/  IMAD.WIDE.U32 R94, R23, UR4, R94 ;  /* 0x00000004175e7c25 */ /* 0x000fe2000f8e005e */
[----:B------:R-:W-:Y:S02]  /*2480*/  ISETP.LT.OR P2, PT, R3, 0x1, !P0 ;  /* 0x000000010300780c */ /* 0x000fe40004741670 */
[----:B------:R-:W1:Y:S01]  /*2490*/  LDC.64 R12, c[0x0][0x5a8] ;  /* 0x00016a00ff0c7b82 */ /* 0x000e620000000a00 */
[----:B------:R-:W-:Y:S02]  /*24a0*/  IMAD R23, R23, UR5, R92 ;  /* 0x0000000517177c24 */ /* 0x000fe4000f8e025c */
[----:B------:R-:W-:-:S02]  /*24b0*/  IMAD.MOV.U32 R92, RZ, RZ, R94 ;  /* 0x000000ffff5c7224 */ /* 0x000fc400078e005e */
[----:B------:R-:W-:Y:S02]  /*24c0*/  IMAD.IADD R93, R95, 0x1, R23 ;  /* 0x000000015f5d7824 */ /* 0x000fe400078e0217 */
[-C--:B0-----:R-:W-:Y:S01]  /*24d0*/  IMAD R98, R5, R20.reuse, RZ ;  /* 0x0000001405627224 */ /* 0x081fe200078e02ff */
[----:B------:R-:W-:Y:S01]  /*24e0*/  SHF.L.U64.HI R99, R20, 0x3, R21 ;  /* 0x0000000314637819 */ /* 0x000fe20000010215 */
[----:B------:R-:W-:-:S04]  /*24f0*/  IMAD.WIDE.U32 R96, R105, R20, R92 ;  /* 0x0000001469607225 */ /* 0x000fc800078e005c */
[----:B------:R-:W-:Y:S01]  /*2500*/  IMAD R103, R105, R21, R98 ;  /* 0x0000001569677224 */ /* 0x000fe200078e0262 */
[----:B-1----:R-:W-:Y:S01]  /*2510*/  IADD3 R96, P1, R96, R12, RZ ;  /* 0x0000000c60607210 */ /* 0x002fe20007f3e0ff */
[----:B------:R-:W-:-:S03]  /*2520*/  IMAD.SHL.U32 R98, R20, 0x8, RZ ;  /* 0x0000000814627824 */ /* 0x000fc600078e00ff */
[----:B------:R-:W-:Y:S01]  /*2530*/  IADD3.X R97, R13, R97, R103, P1, !PT ;  /* 0x000000610d617210 */ /* 0x000fe20000ffe467 */
[----:B------:R-:W-:Y:S08]  /*2540*/  @P2 BRA `(.L_x_37) ;  /* 0x0000000000042947 */ /* 0x000ff00003800000 */
[----:B------:R0:W5:Y:S02]  /*2550*/  LDG.E.U8 R90, desc[UR36][R96.64] ;  /* 0x00000024605a7981 */ /* 0x000164000c1e1100 */
.L_x_37:
[----:B------:R-:W-:Y:S05]  /*2560*/  BSYNC B1 ;  /* 0x0000000000017941 */ /* 0x000fea0003800000 */
.L_x_36:
[----:B-----5:R-:W-:Y:S01]  /*2570*/  LOP3.LUT R23, R90, 0xffff, RZ, 0xc0, !PT ;  /* 0x0000ffff5a177812 */ /* 0x020fe200078ec0ff */
[----:B------:R-:W-:Y:S01]  /*2580*/  IMAD.WIDE.U32 R100, R105, R20, R98 ;  /* 0x0000001469647225 */ /* 0x000fe200078e0062 */
[----:B------:R-:W-:Y:S01]  /*2590*/  ISETP.GE.AND P1, PT, R91, 0x9, PT ;  /* 0x000000095b00780c */ /* 0x000fe20003f26270 */
[----:B------:R-:W-:Y:S01]  /*25a0*/  BSSY B1, `(.L_x_38) ;  /* 0x000000e000017945 */ /* 0x000fe20003800000 */
[----:B------:R-:W-:Y:S01]  /*25b0*/  PRMT R104, R23, 0x8880, RZ ;  /* 0x0000888017687816 */ /* 0x000fe200000000ff */
[----:B------:R-:W-:Y:S01]  /*25c0*/  IMAD.IADD R23, R103, 0x1, R101 ;  /* 0x0000000167177824 */ /* 0x000fe200078e0265 */
[----:B------:R-:W-:-:S04]  /*25d0*/  IADD3 R100, P3, P4, R94, R12, R100 ;  /* 0x0000000c5e647210 */ /* 0x000fc80007c7e064 */
[----:B------:R-:W-:Y:S01]  /*25e0*/  IADD3.X R101, R93, R13, R23, P3, P4 ;  /* 0x0000000d5d657210 */ /* 0x000fe20001fe8417 */
[----:B------:R-:W-:Y:S01]  /*25f0*/  IMAD R23, R104, R89, RZ ;  /* 0x0000005968177224 */ /* 0x000fe200078e02ff */
[C---:B------:R-:W-:Y:S02]  /*2600*/  ISETP.LT.OR P4, PT, R3.reuse, 0x2, !P0 ;  /* 0x000000020300780c */ /* 0x040fe40004781670 */
[----:B------:R-:W-:Y:S01]  /*2610*/  ISETP.LT.OR P3, PT, R3, 0x1, !P1 ;  /* 0x000000010300780c */ /* 0x000fe20004f61670 */
[----:B------:R-:W-:-:S05]  /*2620*/  @!P2 IMAD R103, R56, R88, R23 ;  /* 0x000000583867a224 */ /* 0x000fca00078e0217 */
[----:B------:R1:W-:Y:S05]  /*2630*/  @!P2 STG.E.U8 desc[UR36][R14.64], R103 ;  /* 0x000000670e00a986 */ /* 0x0003ea000c101124 */
[----:B------:R-:W-:Y:S05]  /*2640*/  @P4 BRA `(.L_x_39) ;  /* 0x00000000000c4947 */ /* 0x000fea0003800000 */
[----:B------:R-:W2:Y:S02]  /*2650*/  LDG.E.U8 R90, desc[UR36][R96.64+0x1] ;  /* 0x00000124605a7981 */ /* 0x000ea4000c1e1100 */
[----:B--2---:R-:W-:-:S05]  /*2660*/  PRMT R56, R90, 0x8880, RZ ;  /* 0x000088805a387816 */ /* 0x004fca00000000ff */
[----:B------:R-:W-:-:S07]  /*2670*/  IMAD R23, R56, R89, RZ ;  /* 0x0000005938177224 */ /* 0x000fce00078e02ff */
.L_x_39:
[----:B------:R-:W-:Y:S05]  /*2680*/  BSYNC B1 ;  /* 0x0000000000017941 */ /* 0x000fea0003800000 */
.L_x_38:
[----:B------:R-:W-:Y:S01]  /*2690*/  @!P4 IMAD R57, R57, R88, R23 ;  /* 0x000000583939c224 */ /* 0x000fe200078e0217 */
[----:B------:R-:W-:Y:S04]  /*26a0*/  BSSY B1, `(.L_x_40) ;  /* 0x0000006000017945 */ /* 0x000fe80003800000 */
[----:B------:R2:W-:Y:S01]  /*26b0*/  @!P4 STG.E.U8 desc[UR36][R14.64+0x1], R57 ;  /* 0x000001390e00c986 */ /* 0x0005e2000c101124 */
[----:B------:R-:W-:Y:S05]  /*26c0*/  @P3 BRA `(.L_x_41) ;  /* 0x00000000000c3947 */ /* 0x000fea0003800000 */
[----:B------:R-:W3:Y:S02]  /*26d0*/  LDG.E.U8 R90, desc[UR36][R100.64] ;  /* 0x00000024645a7981 */ /* 0x000ee4000c1e1100 */
[----:B---3--:R-:W-:-:S05]  /*26e0*/  PRMT R56, R90, 0x8880, RZ ;  /* 0x000088805a387816 */ /* 0x008fca00000000ff */
[----:B------:R-:W-:-:S07]  /*26f0*/  IMAD R23, R56, R89, RZ ;  /* 0x0000005938177224 */ /* 0x000fce00078e02ff */
.L_x_41:
[----:B------:R-:W-:Y:S05]  /*2700*/  BSYNC B1 ;  /* 0x0000000000017941 */ /* 0x000fea0003800000 */
.L_x_40:
[C---:B------:R-:W-:Y:S01]  /*2710*/  ISETP.LT.OR P2, PT, R3.reuse, 0x2, !P1 ;  /* 0x000000020300780c */ /* 0x040fe20004f41670 */
[----:B--2---:R-:W-:Y:S01]  /*2720*/  @!P3 IMAD R57, R58, R88, R23 ;  /* 0x000000583a39b224 */ /* 0x004fe200078e0217 */
[----:B------:R-:W-:Y:S01]  /*2730*/  BSSY B1, `(.L_x_42) ;  /* 0x0000008000017945 */ /* 0x000fe20003800000 */
[----:B------:R-:W-:-:S03]  /*2740*/  ISETP.LT.OR P4, PT, R3, 0x9, !P0 ;  /* 0x000000090300780c */ /* 0x000fc60004781670 */
[----:B------:R2:W-:Y:S01]  /*2750*/  @!P3 STG.E.U8 desc[UR36][R6.64], R57 ;  /* 0x000000390600b986 */ /* 0x0005e2000c101124 */
[----:B------:R-:W-:-:S06]  /*2760*/  ISETP.LT.OR P3, PT, R3, 0xa, !P0 ;  /* 0x0000000a0300780c */ /* 0x000fcc0004761670 */
[----:B------:R-:W-:Y:S07]  /*2770*/  @P2 BRA `(.L_x_43) ;  /* 0x00000000000c2947 */ /* 0x000fee0003800000 */
[----:B------:R-:W3:Y:S02]  /*2780*/  LDG.E.U8 R90, desc[UR36][R100.64+0x1] ;  /* 0x00000124645a7981 */ /* 0x000ee4000c1e1100 */
[----:B---3--:R-:W-:-:S05]  /*2790*/  PRMT R56, R90, 0x8880, RZ ;  /* 0x000088805a387816 */ /* 0x008fca00000000ff */
[----:B------:R-:W-:-:S07]  /*27a0*/  IMAD R23, R56, R89, RZ ;  /* 0x0000005938177224 */ /* 0x000fce00078e02ff */
.L_x_43:
[----:B------:R-:W-:Y:S05]  /*27b0*/  BSYNC B1 ;  /* 0x0000000000017941 */ /* 0x000fea0003800000 */
.L_x_42:
[----:B------:R-:W-:Y:S01]  /*27c0*/  @!P2 IMAD R59, R59, R88, R23 ;  /* 0x000000583b3ba224 */ /* 0x000fe200078e0217 */
[----:B------:R-:W-:Y:S04]  /*27d0*/  BSSY B1, `(.L_x_44) ;  /* 0x0000006000017945 */ /* 0x000fe80003800000 */
[----:B------:R3:W-:Y:S01]  /*27e0*/  @!P2 STG.E.U8 desc[UR36][R6.64+0x1], R59 ;  /* 0x0000013b0600a986 */ /* 0x0007e2000c101124 */
[----:B------:R-:W-:Y:S05]  /*27f0*/  @P4 BRA `(.L_x_45) ;  /* 0x00000000000c4947 */ /* 0x000fea0003800000 */
[----:B------:R-:W4:Y:S02]  /*2800*/  LDG.E.U8 R90, desc[UR36][R96.64+0x8] ;  /* 0x00000824605a7981 */ /* 0x000f24000c1e1100 */
[----:B----4-:R-:W-:-:S05]  /*2810*/  PRMT R56, R90, 0x8880, RZ ;  /* 0x000088805a387816 */ /* 0x010fca00000000ff */
[----:B------:R-:W-:-:S07]  /*2820*/  IMAD R23, R56, R89, RZ ;  /* 0x0000005938177224 */ /* 0x000fce00078e02ff */
.L_x_45:
[----:B------:R-:W-:Y:S05]  /*2830*/  BSYNC B1 ;  /* 0x0000000000017941 */ /* 0x000fea0003800000 */
.L_x_44:
[----:B--2---:R-:W-:Y:S01]  /*2840*/  @!P4 IMAD R57, R60, R88, R23 ;  /* 0x000000583c39c224 */ /* 0x004fe200078e0217 */
[----:B------:R-:W-:Y:S04]  /*2850*/  BSSY B1, `(.L_x_46) ;  /* 0x0000006000017945 */ /* 0x000fe80003800000 */
[----:B------:R2:W-:Y:S01]  /*2860*/  @!P4 STG.E.U8 desc[UR36][R14.64+0x8], R57 ;  /* 0x000008390e00c986 */ /* 0x0005e2000c101124 */
[----:B------:R-:W-:Y:S05]  /*2870*/  @P3 BRA `(.L_x_47) ;  /* 0x00000000000c3947 */ /* 0x000fea0003800000 */
[----:B------:R-:W4:Y:S02]  /*2880*/  LDG.E.U8 R90, desc[UR36][R96.64+0x9] ;  /* 0x00000924605a7981 */ /* 0x000f24000c1e1100 */
[----:B----4-:R-:W-:-:S05]  /*2890*/  PRMT R56, R90, 0x8880, RZ ;  /* 0x000088805a387816 */ /* 0x010fca00000000ff */
[----:B------:R-:W-:-:S07]  /*28a0*/  IMAD R23, R56, R89, RZ ;  /* 0x0000005938177224 */ /* 0x000fce00078e02ff */
.L_x_47:
[----:B------:R-:W-:Y:S05]  /*28b0*/  BSYNC B1 ;  /* 0x0000000000017941 */ /* 0x000fea0003800000 */
.L_x_46:
[----:B------:R-:W-:Y:S01]  /*28c0*/  ISETP.LT.OR P2, PT, R3, 0x9, !P1 ;  /* 0x000000090300780c */ /* 0x000fe20004f41670 */
[----:B------:R-:W-:Y:S01]  /*28d0*/  @!P3 IMAD R61, R61, R88, R23 ;  /* 0x000000583d3db224 */ /* 0x000fe200078e0217 */
[----:B------:R-:W-:Y:S01]  /*28e0*/  BSSY B1, `(.L_x_48) ;  /* 0x0000008000017945 */ /* 0x000fe20003800000 */
[----:B------:R-:W-:-:S03]  /*28f0*/  ISETP.LT.OR P4, PT, R3, 0xa, !P1 ;  /* 0x0000000a0300780c */ /* 0x000fc60004f81670 */
[----:B------:R4:W-:Y:S01]  /*2900*/  @!P3 STG.E.U8 desc[UR36][R14.64+0x9], R61 ;  /* 0x0000093d0e00b986 */ /* 0x0009e2000c101124 */
[----:B------:R-:W-:-:S06]  /*2910*/  ISETP.LT.OR P3, PT, R3, 0x11, !P0 ;  /* 0x000000110300780c */ /* 0x000fcc0004761670 */
[----:B------:R-:W-:Y:S07]  /*2920*/  @P2 BRA `(.L_x_49) ;  /* 0x00000000000c2947 */ /* 0x000fee0003800000 */
[----:B------:R-:W5:Y:S02]  /*2930*/  LDG.E.U8 R90, desc[UR36][R100.64+0x8] ;  /* 0x00000824645a7981 */ /* 0x000f64000c1e1100 */
[----:B-----5:R-:W-:-:S05]  /*2940*/  PRMT R56, R90, 0x8880, RZ ;  /* 0x000088805a387816 */ /* 0x020fca00000000ff */
[----:B------:R-:W-:-:S07]  /*2950*/  IMAD R23, R56, R89, RZ ;  /* 0x0000005938177224 */ /* 0x000fce00078e02ff */
.L_x_49:
[----:B------:R-:W-:Y:S05]  /*2960*/  BSYNC B1 ;  /* 0x0000000000017941 */ /* 0x000fea0003800000 */
.L_x_48:
[----:B--2---:R-:W-:Y:S01]  /*2970*/  @!P2 IMAD R57, R62, R88, R23 ;  /* 0x000000583e39a224 */ /* 0x004fe200078e0217 */
[----:B------:R-:W-:Y:S04]  /*2980*/  BSSY B1, `(.L_x_50) ;  /* 0x0000006000017945 */ /* 0x000fe80003800000 */
[----:B------:R2:W-:Y:S01]  /*2990*/  @!P2 STG.E.U8 desc[UR36][R6.64+0x8], R57 ;  /* 0x000008390600a986 */ /* 0x0005e2000c101124 */
[----:B------:R-:W-:Y:S05]  /*29a0*/  @P4 BRA `(.L_x_51) ;  /* 0x00000000000c4947 */ /* 0x000fea0003800000 */
[----:B------:R-:W5:Y:S02]  /*29b0*/  LDG.E.U8 R90, desc[UR36][R100.64+0x9] ;  /* 0x00000924645a7981 */ /* 0x000f64000c1e1100 */
[----:B-----5:R-:W-:-:S05]  /*29c0*/  PRMT R56, R90, 0x8880, RZ ;  /* 0x000088805a387816 */ /* 0x020fca00000000ff */
[----:B------:R-:W-:-:S07]  /*29d0*/  IMAD R23, R56, R89, RZ ;  /* 0x0000005938177224 */ /* 0x000fce00078e02ff */
.L_x_51:
[----:B------:R-:W-:Y:S05]  /*29e0*/  BSYNC B1 ;  /* 0x0000000000017941 */ /* 0x000fea0003800000 */
.L_x_50:
[----:B------:R-:W-:Y:S01]  /*29f0*/  @!P4 IMAD R63, R63, R88, R23 ;  /* 0x000000583f3fc224 */ /* 0x000fe200078e0217 */
[----:B------:R-:W-:Y:S04]  /*2a00*/  BSSY B1, `(.L_x_52) ;  /* 0x0000006000017945 */ /* 0x000fe80003800000 */
[----:B------:R0:W-:Y:S01]  /*2a10*/  @!P4 STG.E.U8 desc[UR36][R6.64+0x9], R63 ;  /* 0x0000093f0600c986 */ /* 0x0001e2000c101124 */
[----:B------:R-:W-:Y:S05]  /*2a20*/  @P3 BRA `(.L_x_53) ;  /* 0x00000000000c3947 */ /* 0x000fea0003800000 */
[----:B------:R-:W5:Y:S02]  /*2a30*/  LDG.E.U8 R90, desc[UR36][R96.64+0x10] ;  /* 0x00001024605a7981 */ /* 0x000f64000c1e1100 */
[----:B-----5:R-:W-:-:S05]  /*2a40*/  PRMT R56, R90, 0x8880, RZ ;  /* 0x000088805a387816 */ /* 0x020fca00000000ff */
[----:B------:R-:W-:-:S07]  /*2a50*/  IMAD R23, R56, R89, RZ ;  /* 0x0000005938177224 */ /* 0x000fce00078e02ff */
.L_x_53:
[----:B------:R-:W-:Y:S05]  /*2a60*/  BSYNC B1 ;  /* 0x0000000000017941 */ /* 0x000fea0003800000 */
.L_x_52:
[C---:B------:R-:W-:Y:S01]  /*2a70*/  ISETP.LT.OR P2, PT, R3.reuse, 0x12, !P0 ;  /* 0x000000120300780c */ /* 0x040fe20004741670 */
[----:B--2---:R-:W-:Y:S01]  /*2a80*/  @!P3 IMAD R57, R64, R88, R23 ;  /* 0x000000584039b224 */ /* 0x004fe200078e0217 */
        /* <DEDUP_REMOVED lines=8> */
.L_x_55:
[----:B------:R-:W-:Y:S05]  /*2b10*/  BSYNC B1 ;  /* 0x0000000000017941 */ /* 0x000fea0003800000 */
.L_x_54:
[----:B------:R-:W-:Y:S01]  /*2b20*/  @!P2 IMAD R65, R65, R88, R23 ;  /* 0x000000584141a224 */ /* 0x000fe200078e0217 */
[----:B------:R-:W-:Y:S04]  /*2b30*/  BSSY B1, `(.L_x_56) ;  /* 0x0000006000017945 */ /* 0x000fe80003800000 */
[----:B------:R0:W-:Y:S01]  /*2b40*/  @!P2 STG.E.U8 desc[UR36][R14.64+0x11], R65 ;  /* 0x000011410e00a986 */ /* 0x0001e2000c101124 */
[----:B------:R-:W-:Y:S05]  /*2b50*/  @P4 BRA `(.L_x_57) ;  /* 0x00000000000c4947 */ /* 0x000fea0003800000 */
[----:B------:R-:W5:Y:S02]  /*2b60*/  LDG.E.U8 R90, desc[UR36][R100.64+0x10] ;  /* 0x00001024645a7981 */ /* 0x000f64000c1e1100 */
[----:B-----5:R-:W-:-:S05]  /*2b70*/  PRMT R56, R90, 0x8880, RZ ;  /* 0x000088805a387816 */ /* 0x020fca00000000ff */
[----:B------:R-:W-:-:S07]  /*2b80*/  IMAD R23, R56, R89, RZ ;  /* 0x0000005938177224 */ /* 0x000fce00078e02ff */
.L_x_57:
[----:B------:R-:W-:Y:S05]  /*2b90*/  BSYNC B1 ;  /* 0x0000000000017941 */ /* 0x000fea0003800000 */
.L_x_56:
[----:B--2---:R-:W-:Y:S01]  /*2ba0*/  @!P4 IMAD R57, R66, R88, R23 ;  /* 0x000000584239c224 */ /* 0x004fe200078e0217 */
[----:B------:R-:W-:Y:S04]  /*2bb0*/  BSSY B1, `(.L_x_58) ;  /* 0x0000006000017945 */ /* 0x000fe80003800000 */
[----:B------:R2:W-:Y:S01]  /*2bc0*/  @!P4 STG.E.U8 desc[UR36][R6.64+0x10], R57 ;  /* 0x000010390600c986 */ /* 0x0005e2000c101124 */
[----:B------:R-:W-:Y:S05]  /*2bd0*/  @P3 BRA `(.L_x_59) ;  /* 0x00000000000c3947 */ /* 0x000fea0003800000 */
[----:B------:R-:W5:Y:S02]  /*2be0*/  LDG.E.U8 R90, desc[UR36][R100.64+0x11] ;  /* 0x00001124645a7981 */ /* 0x000f64000c1e1100 */
[----:B-----5:R-:W-:-:S05]  /*2bf0*/  PRMT R56, R90, 0x8880, RZ ;  /* 0x000088805a387816 */ /* 0x020fca00000000ff */
[----:B------:R-:W-:-:S07]  /*2c00*/  IMAD R23, R56, R89, RZ ;  /* 0x0000005938177224 */ /* 0x000fce00078e02ff */
.L_x_59:
[----:B------:R-:W-:Y:S05]  /*2c10*/  BSYNC B1 ;  /* 0x0000000000017941 */ /* 0x000fea0003800000 */
.L_x_58:
        /* <DEDUP_REMOVED lines=10> */
.L_x_61:
[----:B------:R-:W-:Y:S05]  /*2cc0*/  BSYNC B1 ;  /* 0x0000000000017941 */ /* 0x000fea0003800000 */
.L_x_60:
[----:B--2---:R-:W-:Y:S01]  /*2cd0*/  @!P2 IMAD R57, R68, R88, R23 ;  /* 0x000000584439a224 */ /* 0x004fe200078e0217 */
[----:B------:R-:W-:Y:S04]  /*2ce0*/  BSSY B1, `(.L_x_62) ;  /* 0x0000006000017945 */ /* 0x000fe80003800000 */
[----:B------:R2:W-:Y:S01]  /*2cf0*/  @!P2 STG.E.U8 desc[UR36][R14.64+0x18], R57 ;  /* 0x000018390e00a986 */ /* 0x0005e2000c101124 */
[----:B------:R-:W-:Y:S05]  /*2d00*/  @P4 BRA `(.L_x_63) ;  /* 0x00000000000c4947 */ /* 0x000fea0003800000 */
[----:B------:R-:W5:Y:S02]  /*2d10*/  LDG.E.U8 R90, desc[UR36][R96.64+0x19] ;  /* 0x00001924605a7981 */ /* 0x000f64000c1e1100 */
[----:B-----5:R-:W-:-:S05]  /*2d20*/  PRMT R56, R90, 0x8880, RZ ;  /* 0x000088805a387816 */ /* 0x020fca00000000ff */
[----:B------:R-:W-:-:S07]  /*2d30*/  IMAD R23, R56, R89, RZ ;  /* 0x0000005938177224 */ /* 0x000fce00078e02ff */
.L_x_63:
[----:B------:R-:W-:Y:S05]  /*2d40*/  BSYNC B1 ;  /* 0x0000000000017941 */ /* 0x000fea0003800000 */
.L_x_62:
[----:B------:R-:W-:Y:S01]  /*2d50*/  @!P4 IMAD R69, R69, R88, R23 ;  /* 0x000000584545c224 */ /* 0x000fe200078e0217 */
[----:B------:R-:W-:Y:S04]  /*2d60*/  BSSY B1, `(.L_x_64) ;  /* 0x0000006000017945 */ /* 0x000fe80003800000 */
[----:B------:R0:W-:Y:S01]  /*2d70*/  @!P4 STG.E.U8 desc[UR36][R14.64+0x19], R69 ;  /* 0x000019450e00c986 */ /* 0x0001e2000c101124 */
[----:B------:R-:W-:Y:S05]  /*2d80*/  @P3 BRA `(.L_x_65) ;  /* 0x00000000000c3947 */ /* 0x000fea0003800000 */
[----:B------:R-:W5:Y:S02]  /*2d90*/  LDG.E.U8 R90, desc[UR36][R100.64+0x18] ;  /* 0x00001824645a7981 */ /* 0x000f64000c1e1100 */
[----:B-----5:R-:W-:-:S05]  /*2da0*/  PRMT R56, R90, 0x8880, RZ ;  /* 0x000088805a387816 */ /* 0x020fca00000000ff */
[----:B------:R-:W-:-:S07]  /*2db0*/  IMAD R23, R56, R89, RZ ;  /* 0x0000005938177224 */ /* 0x000fce00078e02ff */
.L_x_65:
[----:B------:R-:W-:Y:S05]  /*2dc0*/  BSYNC B1 ;  /* 0x0000000000017941 */ /* 0x000fea0003800000 */
.L_x_64:
        /* <DEDUP_REMOVED lines=10> */
.L_x_67:
[----:B------:R-:W-:Y:S05]  /*2e70*/  BSYNC B1 ;  /* 0x0000000000017941 */ /* 0x000fea0003800000 */
.L_x_66:
[----:B------:R-:W-:Y:S01]  /*2e80*/  @!P2 IMAD R71, R71, R88, R23 ;  /* 0x000000584747a224 */ /* 0x000fe200078e0217 */
[----:B------:R-:W-:Y:S04]  /*2e90*/  BSSY B1, `(.L_x_68) ;  /* 0x0000006000017945 */ /* 0x000fe80003800000 */
[----:B------:R0:W-:Y:S01]  /*2ea0*/  @!P2 STG.E.U8 desc[UR36][R6.64+0x19], R71 ;  /* 0x000019470600a986 */ /* 0x0001e2000c101124 */
[----:B------:R-:W-:Y:S05]  /*2eb0*/  @P4 BRA `(.L_x_69) ;  /* 0x00000000000c4947 */ /* 0x000fea0003800000 */
[----:B------:R-:W5:Y:S02]  /*2ec0*/  LDG.E.U8 R90, desc[UR36][R96.64+0x20] ;  /* 0x00002024605a7981 */ /* 0x000f64000c1e1100 */
[----:B-----5:R-:W-:-:S05]  /*2ed0*/  PRMT R56, R90, 0x8880, RZ ;  /* 0x000088805a387816 */ /* 0x020fca00000000ff */
[----:B------:R-:W-:-:S07]  /*2ee0*/  IMAD R23, R56, R89, RZ ;  /* 0x0000005938177224 */ /* 0x000fce00078e02ff */
.L_x_69:
[----:B------:R-:W-:Y:S05]  /*2ef0*/  BSYNC B1 ;  /* 0x0000000000017941 */ /* 0x000fea0003800000 */
.L_x_68:
[----:B--2---:R-:W-:Y:S01]  /*2f00*/  @!P4 IMAD R57, R72, R88, R23 ;  /* 0x000000584839c224 */ /* 0x004fe200078e0217 */
[----:B------:R-:W-:Y:S04]  /*2f10*/  BSSY B1, `(.L_x_70) ;  /* 0x0000006000017945 */ /* 0x000fe80003800000 */
[----:B------:R2:W-:Y:S01]  /*2f20*/  @!P4 STG.E.U8 desc[UR36][R14.64+0x20], R57 ;  /* 0x000020390e00c986 */ /* 0x0005e2000c101124 */
[----:B------:R-:W-:Y:S05]  /*2f30*/  @P3 BRA `(.L_x_71) ;  /* 0x00000000000c3947 */ /* 0x000fea0003800000 */
[----:B------:R-:W5:Y:S02]  /*2f40*/  LDG.E.U8 R90, desc[UR36][R96.64+0x21] ;  /* 0x00002124605a7981 */ /* 0x000f64000c1e1100 */
[----:B-----5:R-:W-:-:S05]  /*2f50*/  PRMT R56, R90, 0x8880, RZ ;  /* 0x000088805a387816 */ /* 0x020fca00000000ff */
[----:B------:R-:W-:-:S07]  /*2f60*/  IMAD R23, R56, R89, RZ ;  /* 0x0000005938177224 */ /* 0x000fce00078e02ff */
.L_x_71:
[----:B------:R-:W-:Y:S05]  /*2f70*/  BSYNC B1 ;  /* 0x0000000000017941 */ /* 0x000fea0003800000 */
.L_x_70:
        /* <DEDUP_REMOVED lines=10> */
.L_x_73:
[----:B------:R-:W-:Y:S05]  /*3020*/  BSYNC B1 ;  /* 0x0000000000017941 */ /* 0x000fea0003800000 */
.L_x_72:
[----:B--2---:R-:W-:Y:S01]  /*3030*/  @!P2 IMAD R57, R74, R88, R23 ;  /* 0x000000584a39a224 */ /* 0x004fe200078e0217 */
[----:B------:R-:W-:Y:S04]  /*3040*/  BSSY B1, `(.L_x_74) ;  /* 0x0000006000017945 */ /* 0x000fe80003800000 */
[----:B------:R2:W-:Y:S01]  /*3050*/  @!P2 STG.E.U8 desc[UR36][R6.64+0x20], R57 ;  /* 0x000020390600a986 */ /* 0x0005e2000c101124 */
[----:B------:R-:W-:Y:S05]  /*3060*/  @P4 BRA `(.L_x_75) ;  /* 0x00000000000c4947 */ /* 0x000fea0003800000 */
[----:B------:R-:W5:Y:S02]  /*3070*/  LDG.E.U8 R90, desc[UR36][R100.64+0x21] ;  /* 0x00002124645a7981 */ /* 0x000f64000c1e1100 */
[----:B-----5:R-:W-:-:S05]  /*3080*/  PRMT R56, R90, 0x8880, RZ ;  /* 0x000088805a387816 */ /* 0x020fca00000000ff */
[----:B------:R-:W-:-:S07]  /*3090*/  IMAD R23, R56, R89, RZ ;  /* 0x0000005938177224 */ /* 0x000fce00078e02ff */
.L_x_75:
[----:B------:R-:W-:Y:S05]  /*30a0*/  BSYNC B1 ;  /* 0x0000000000017941 */ /* 0x000fea0003800000 */
.L_x_74:
[----:B------:R-:W-:Y:S01]  /*30b0*/  @!P4 IMAD R75, R75, R88, R23 ;  /* 0x000000584b4bc224 */ /* 0x000fe200078e0217 */
[----:B------:R-:W-:Y:S04]  /*30c0*/  BSSY B1, `(.L_x_76) ;  /* 0x0000006000017945 */ /* 0x000fe80003800000 */
[----:B------:R0:W-:Y:S01]  /*30d0*/  @!P4 STG.E.U8 desc[UR36][R6.64+0x21], R75 ;  /* 0x0000214b0600c986 */ /* 0x0001e2000c101124 */
[----:B------:R-:W-:Y:S05]  /*30e0*/  @P3 BRA `(.L_x_77) ;  /* 0x00000000000c3947 */ /* 0x000fea0003800000 */
[----:B------:R-:W5:Y:S02]  /*30f0*/  LDG.E.U8 R90, desc[UR36][R96.64+0x28] ;  /* 0x00002824605a7981 */ /* 0x000f64000c1e1100 */
[----:B-----5:R-:W-:-:S05]  /*3100*/  PRMT R56, R90, 0x8880, RZ ;  /* 0x000088805a387816 */ /* 0x020fca00000000ff */
[----:B------:R-:W-:-:S07]  /*3110*/  IMAD R23, R56, R89, RZ ;  /* 0x0000005938177224 */ /* 0x000fce00078e02ff */
.L_x_77:
[----:B------:R-:W-:Y:S05]  /*3120*/  BSYNC B1 ;  /* 0x0000000000017941 */ /* 0x000fea0003800000 */
.L_x_76:
        /* <DEDUP_REMOVED lines=10> */
.L_x_79:
[----:B------:R-:W-:Y:S05]  /*31d0*/  BSYNC B1 ;  /* 0x0000000000017941 */ /* 0x000fea0003800000 */
.L_x_78:
[----:B------:R-:W-:Y:S01]  /*31e0*/  @!P2 IMAD R77, R77, R88, R23 ;  /* 0x000000584d4da224 */ /* 0x000fe200078e0217 */
[----:B------:R-:W-:Y:S04]  /*31f0*/  BSSY B1, `(.L_x_80) ;  /* 0x0000006000017945 */ /* 0x000fe80003800000 */
[----:B------:R0:W-:Y:S01]  /*3200*/  @!P2 STG.E.U8 desc[UR36][R14.64+0x29], R77 ;  /* 0x0000294d0e00a986 */ /* 0x0001e2000c101124 */
[----:B------:R-:W-:Y:S05]  /*3210*/  @P4 BRA `(.L_x_81) ;  /* 0x00000000000c4947 */ /* 0x000fea0003800000 */
[----:B------:R-:W5:Y:S02]  /*3220*/  LDG.E.U8 R90, desc[UR36][R100.64+0x28] ;  /* 0x00002824645a7981 */ /* 0x000f64000c1e1100 */
[----:B-----5:R-:W-:-:S05]  /*3230*/  PRMT R56, R90, 0x8880, RZ ;  /* 0x000088805a387816 */ /* 0x020fca00000000ff */
[----:B------:R-:W-:-:S07]  /*3240*/  IMAD R23, R56, R89, RZ ;  /* 0x0000005938177224 */ /* 0x000fce00078e02ff */
.L_x_81:
[----:B------:R-:W-:Y:S05]  /*3250*/  BSYNC B1 ;  /* 0x0000000000017941 */ /* 0x000fea0003800000 */
.L_x_80:
[----:B--2---:R-:W-:Y:S01]  /*3260*/  @!P4 IMAD R57, R78, R88, R23 ;  /* 0x000000584e39c224 */ /* 0x004fe200078e0217 */
[----:B------:R-:W-:Y:S04]  /*3270*/  BSSY B1, `(.L_x_82) ;  /* 0x0000006000017945 */ /* 0x000fe80003800000 */
[----:B------:R2:W-:Y:S01]  /*3280*/  @!P4 STG.E.U8 desc[UR36][R6.64+0x28], R57 ;  /* 0x000028390600c986 */ /* 0x0005e2000c101124 */
[----:B------:R-:W-:Y:S05]  /*3290*/  @P3 BRA `(.L_x_83) ;  /* 0x00000000000c3947 */ /* 0x000fea0003800000 */
[----:B------:R-:W5:Y:S02]  /*32a0*/  LDG.E.U8 R90, desc[UR36][R100.64+0x29] ;  /* 0x00002924645a7981 */ /* 0x000f64000c1e1100 */
[----:B-----5:R-:W-:-:S05]  /*32b0*/  PRMT R56, R90, 0x8880, RZ ;  /* 0x000088805a387816 */ /* 0x020fca00000000ff */
[----:B------:R-:W-:-:S07]  /*32c0*/  IMAD R23, R56, R89, RZ ;  /* 0x0000005938177224 */ /* 0x000fce00078e02ff */
.L_x_83:
[----:B------:R-:W-:Y:S05]  /*32d0*/  BSYNC B1 ;  /* 0x0000000000017941 */ /* 0x000fea0003800000 */
.L_x_82:
        /* <DEDUP_REMOVED lines=10> */
.L_x_85:
[----:B------:R-:W-:Y:S05]  /*3380*/  BSYNC B1 ;  /* 0x0000000000017941 */ /* 0x000fea0003800000 */
.L_x_84:
[----:B--2---:R-:W-:Y:S01]  /*3390*/  @!P2 IMAD R57, R80, R88, R23 ;  /* 0x000000585039a224 */ /* 0x004fe200078e0217 */
[----:B------:R-:W-:Y:S04]  /*33a0*/  BSSY B1, `(.L_x_86) ;  /* 0x0000006000017945 */ /* 0x000fe80003800000 */
[----:B------:R2:W-:Y:S01]  /*33b0*/  @!P2 STG.E.U8 desc[UR36][R14.64+0x30], R57 ;  /* 0x000030390e00a986 */ /* 0x0005e2000c101124 */
[----:B------:R-:W-:Y:S05]  /*33c0*/  @P4 BRA `(.L_x_87) ;  /* 0x00000000000c4947 */ /* 0x000fea0003800000 */
[----:B------:R-:W5:Y:S02]  /*33d0*/  LDG.E.U8 R90, desc[UR36][R96.64+0x31] ;  /* 0x00003124605a7981 */ /* 0x000f64000c1e1100 */
[----:B-----5:R-:W-:-:S05]  /*33e0*/  PRMT R56, R90, 0x8880, RZ ;  /* 0x000088805a387816 */ /* 0x020fca00000000ff */
[----:B------:R-:W-:-:S07]  /*33f0*/  IMAD R23, R56, R89, RZ ;  /* 0x0000005938177224 */ /* 0x000fce00078e02ff */
.L_x_87:
[----:B------:R-:W-:Y:S05]  /*3400*/  BSYNC B1 ;  /* 0x0000000000017941 */ /* 0x000fea0003800000 */
.L_x_86:
[----:B------:R-:W-:Y:S01]  /*3410*/  @!P4 IMAD R81, R81, R88, R23 ;  /* 0x000000585151c224 */ /* 0x000fe200078e0217 */
[----:B------:R-:W-:Y:S04]  /*3420*/  BSSY B1, `(.L_x_88) ;  /* 0x0000006000017945 */ /* 0x000fe80003800000 */
[----:B------:R0:W-:Y:S01]  /*3430*/  @!P4 STG.E.U8 desc[UR36][R14.64+0x31], R81 ;  /* 0x000031510e00c986 */ /* 0x0001e2000c101124 */
[----:B------:R-:W-:Y:S05]  /*3440*/  @P3 BRA `(.L_x_89) ;  /* 0x00000000000c3947 */ /* 0x000fea0003800000 */
[----:B------:R-:W5:Y:S02]  /*3450*/  LDG.E.U8 R90, desc[UR36][R100.64+0x30] ;  /* 0x00003024645a7981 */ /* 0x000f64000c1e1100 */
[----:B-----5:R-:W-:-:S05]  /*3460*/  PRMT R56, R90, 0x8880, RZ ;  /* 0x000088805a387816 */ /* 0x020fca00000000ff */
[----:B------:R-:W-:-:S07]  /*3470*/  IMAD R23, R56, R89, RZ ;  /* 0x0000005938177224 */ /* 0x000fce00078e02ff */
.L_x_89:
[----:B------:R-:W-:Y:S05]  /*3480*/  BSYNC B1 ;  /* 0x0000000000017941 */ /* 0x000fea0003800000 */
.L_x_88:
[----:B------:R-:W-:Y:S01]  /*3490*/  ISETP.LT.OR P4, PT, R3, 0x32, !P1 ;  /* 0x000000320300780c */ /* 0x000fe20004f81670 */
[----:B--2---:R-:W-:Y:S01]  /*34a0*/  @!P3 IMAD R57, R82, R88, R23 ;  /* 0x000000585239b224 */ /* 0x004fe200078e0217 */
[----:B------:R-:W-:Y:S01]  /*34b0*/  BSSY B1, `(.L_x_90) ;  /* 0x0000008000017945 */ /* 0x000fe20003800000 */
[----:B------:R-:W-:-:S03]  /*34c0*/  IADD3 R105, P2, R105, 0x80, RZ ;  /* 0x0000008069697810 */ /* 0x000fc60007f5e0ff */
[----:B------:R2:W-:Y:S01]  /*34d0*/  @!P3 STG.E.U8 desc[UR36][R6.64+0x30], R57 ;  /* 0x000030390600b986 */ /* 0x0005e2000c101124 */
[----:B------:R-:W-:-:S06]  /*34e0*/  ISETP.LT.OR P3, PT, R3, 0x39, !P0 ;  /* 0x000000390300780c */ /* 0x000fcc0004761670 */
[----:B------:R-:W-:Y:S07]  /*34f0*/  @P4 BRA `(.L_x_91) ;  /* 0x00000000000c4947 */ /* 0x000fee0003800000 */
[----:B------:R-:W5:Y:S02]  /*3500*/  LDG.E.U8 R90, desc[UR36][R100.64+0x31] ;  /* 0x00003124645a7981 */ /* 0x000f64000c1e1100 */
[----:B-----5:R-:W-:-:S05]  /*3510*/  PRMT R56, R90, 0x8880, RZ ;  /* 0x000088805a387816 */ /* 0x020fca00000000ff */
[----:B------:R-:W-:-:S07]  /*3520*/  IMAD R23, R56, R89, RZ ;  /* 0x0000005938177224 */ /* 0x000fce00078e02ff */
.L_x_91:
[----:B------:R-:W-:Y:S05]  /*3530*/  BSYNC B1 ;  /* 0x0000000000017941 */ /* 0x000fea0003800000 */
.L_x_90:
[----:B------:R-:W-:Y:S01]  /*3540*/  @!P4 IMAD R83, R83, R88, R23 ;  /* 0x000000585353c224 */ /* 0x000fe200078e0217 */
[----:B------:R-:W-:Y:S04]  /*3550*/  BSSY B1, `(.L_x_92) ;  /* 0x0000006000017945 */ /* 0x000fe80003800000 */
[----:B------:R0:W-:Y:S01]  /*3560*/  @!P4 STG.E.U8 desc[UR36][R6.64+0x31], R83 ;  /* 0x000031530600c986 */ /* 0x0001e2000c101124 */
[----:B------:R-:W-:Y:S05]  /*3570*/  @P3 BRA `(.L_x_93) ;  /* 0x00000000000c3947 */ /* 0x000fea0003800000 */
[----:B------:R-:W5:Y:S02]  /*3580*/  LDG.E.U8 R90, desc[UR36][R96.64+0x38] ;  /* 0x00003824605a7981 */ /* 0x000f64000c1e1100 */
[----:B-----5:R-:W-:-:S05]  /*3590*/  PRMT R56, R90, 0x8880, RZ ;  /* 0x000088805a387816 */ /* 0x020fca00000000ff */
[----:B------:R-:W-:-:S07]  /*35a0*/  IMAD R23, R56, R89, RZ ;  /* 0x0000005938177224 */ /* 0x000fce00078e02ff */
.L_x_93:
[----:B------:R-:W-:Y:S05]  /*35b0*/  BSYNC B1 ;  /* 0x0000000000017941 */ /* 0x000fea0003800000 */
.L_x_92:
[----:B------:R-:W-:Y:S01]  /*35c0*/  ISETP.LT.OR P0, PT, R3, 0x3a, !P0 ;  /* 0x0000003a0300780c */ /* 0x000fe20004701670 */
[----:B--2---:R-:W-:Y:S01]  /*35d0*/  @!P3 IMAD R57, R84, R88, R23 ;  /* 0x000000585439b224 */ /* 0x004fe200078e0217 */
[----:B------:R-:W-:Y:S01]  /*35e0*/  BSSY B1, `(.L_x_94) ;  /* 0x0000009000017945 */ /* 0x000fe20003800000 */
[----:B------:R-:W-:-:S03]  /*35f0*/  IMAD.WIDE.U32 R98, R105, R20, R98 ;  /* 0x0000001469627225 */ /* 0x000fc600078e0062 */
[----:B------:R2:W-:Y:S01]  /*3600*/  @!P3 STG.E.U8 desc[UR36][R14.64+0x38], R57 ;  /* 0x000038390e00b986 */ /* 0x0005e2000c101124 */
[----:B------:R-:W-:Y:S01]  /*3610*/  IMAD.X R5, RZ, RZ, R5, P2 ;  /* 0x000000ffff057224 */ /* 0x000fe200010e0605 */
[----:B------:R-:W-:-:S05]  /*3620*/  IADD3 R94, P4, P3, R94, R12, R98 ;  /* 0x0000000c5e5e7210 */ /* 0x000fca0007b9e062 */
[----:B------:R-:W-:Y:S08]  /*3630*/  @P0 BRA `(.L_x_95) ;  /* 0x00000000000c0947 */ /* 0x000ff00003800000 */
[----:B------:R-:W5:Y:S02]  /*3640*/  LDG.E.U8 R90, desc[UR36][R96.64+0x39] ;  /* 0x00003924605a7981 */ /* 0x000f64000c1e1100 */
[----:B-----5:R-:W-:-:S05]  /*3650*/  PRMT R4, R90, 0x8880, RZ ;  /* 0x000088805a047816 */ /* 0x020fca00000000ff */
[----:B------:R-:W-:-:S07]  /*3660*/  IMAD R23, R4, R89, RZ ;  /* 0x0000005904177224 */ /* 0x000fce00078e02ff */
.L_x_95:
[----:B------:R-:W-:Y:S05]  /*3670*/  BSYNC B1 ;  /* 0x0000000000017941 */ /* 0x000fea0003800000 */
.L_x_94:
[----:B------:R-:W-:Y:S01]  /*3680*/  @!P0 IMAD R85, R85, R88, R23 ;  /* 0x0000005855558224 */ /* 0x000fe200078e0217 */
[----:B------:R-:W-:Y:S01]  /*3690*/  ISETP.LT.OR P2, PT, R3, 0x39, !P1 ;  /* 0x000000390300780c */ /* 0x000fe20004f41670 */
[----:B------:R-:W-:Y:S01]  /*36a0*/  IMAD R4, R5, R20, RZ ;  /* 0x0000001405047224 */ /* 0x000fe200078e02ff */
[----:B------:R-:W-:Y:S01]  /*36b0*/  BSSY B1, `(.L_x_96) ;  /* 0x0000008000017945 */ /* 0x000fe20003800000 */
[----:B------:R-:W-:Y:S01]  /*36c0*/  ISETP.LT.OR P1, PT, R3, 0x3a, !P1 ;  /* 0x0000003a0300780c */ /* 0x000fe20004f21670 */
[----:B------:R0:W-:Y:S01]  /*36d0*/  @!P0 STG.E.U8 desc[UR36][R14.64+0x39], R85 ;  /* 0x000039550e008986 */ /* 0x0001e2000c101124 */
[----:B--2---:R-:W-:-:S08]  /*36e0*/  IMAD R57, R105, R21, R4 ;  /* 0x0000001569397224 */ /* 0x004fd000078e0204 */
[----:B------:R-:W-:Y:S05]  /*36f0*/  @P2 BRA `(.L_x_97) ;  /* 0x00000000000c2947 */ /* 0x000fea0003800000 */
[----:B------:R-:W2:Y:S02]  /*3700*/  LDG.E.U8 R90, desc[UR36][R100.64+0x38] ;  /* 0x00003824645a7981 */ /* 0x000ea4000c1e1100 */
[----:B--2---:R-:W-:-:S05]  /*3710*/  PRMT R4, R90, 0x8880, RZ ;  /* 0x000088805a047816 */ /* 0x004fca00000000ff */
[----:B------:R-:W-:-:S07]  /*3720*/  IMAD R23, R4, R89, RZ ;  /* 0x0000005904177224 */ /* 0x000fce00078e02ff */
.L_x_97:
[----:B------:R-:W-:Y:S05]  /*3730*/  BSYNC B1 ;  /* 0x0000000000017941 */ /* 0x000fea0003800000 */
.L_x_96:
[----:B------:R-:W-:Y:S01]  /*3740*/  @!P2 IMAD R5, R86, R88, R23 ;  /* 0x000000585605a224 */ /* 0x000fe200078e0217 */
[----:B------:R-:W-:Y:S01]  /*3750*/  BSSY B1, `(.L_x_98) ;  /* 0x0000008000017945 */ /* 0x000fe20003800000 */
[----:B------:R-:W-:Y:S02]  /*3760*/  IMAD.IADD R98, R57, 0x1, R99 ;  /* 0x0000000139627824 */ /* 0x000fe400078e0263 */
[----:B------:R-:W-:Y:S01]  /*3770*/  IMAD.WIDE.U32 R20, R105, R20, R92 ;  /* 0x0000001469147225 */ /* 0x000fe200078e005c */
[----:B------:R2:W-:Y:S01]  /*3780*/  @!P2 STG.E.U8 desc[UR36][R6.64+0x38], R5 ;  /* 0x000038050600a986 */ /* 0x0005e2000c101124 */
[----:B------:R-:W-:Y:S05]  /*3790*/  @P1 BRA `(.L_x_99) ;  /* 0x00000000000c1947 */ /* 0x000fea0003800000 */
[----:B------:R-:W5:Y:S02]  /*37a0*/  LDG.E.U8 R90, desc[UR36][R100.64+0x39] ;  /* 0x00003924645a7981 */ /* 0x000f64000c1e1100 */
[----:B-----5:R-:W-:-:S05]  /*37b0*/  PRMT R4, R90, 0x8880, RZ ;  /* 0x000088805a047816 */ /* 0x020fca00000000ff */
[----:B------:R-:W-:-:S07]  /*37c0*/  IMAD R23, R4, R89, RZ ;  /* 0x0000005904177224 */ /* 0x000fce00078e02ff */
.L_x_99:
[----:B------:R-:W-:Y:S05]  /*37d0*/  BSYNC B1 ;  /* 0x0000000000017941 */ /* 0x000fea0003800000 */
.L_x_98:
[----:B------:R-:W-:Y:S01]  /*37e0*/  @!P1 IMAD R87, R87, R88, R23 ;  /* 0x0000005857579224 */ /* 0x000fe200078e0217 */
[----:B------:R-:W-:Y:S01]  /*37f0*/  IADD3.X R95, R93, R13, R98, P4, P3 ;  /* 0x0000000d5d5f7210 */ /* 0x000fe200027e6462 */
[----:B------:R-:W-:Y:S01]  /*3800*/  BSSY B1, `(.L_x_100) ;  /* 0x000000d000017945 */ /* 0x000fe20003800000 */
[----:B------:R-:W-:Y:S02]  /*3810*/  ISETP.GE.AND P3, PT, R91, 0x81, PT ;  /* 0x000000815b00780c */ /* 0x000fe40003f66270 */
[----:B------:R0:W-:Y:S01]  /*3820*/  @!P1 STG.E.U8 desc[UR36][R6.64+0x39], R87 ;  /* 0x0000395706009986 */ /* 0x0001e2000c101124 */
[----:B------:R-:W-:Y:S02]  /*3830*/  IADD3 R12, P2, R20, R12, RZ ;  /* 0x0000000c140c7210 */ /* 0x000fe40007f5e0ff */
[----:B------:R-:W-:Y:S02]  /*3840*/  ISETP.LT.OR P1, PT, R3, 0x1, !P3 ;  /* 0x000000010300780c */ /* 0x000fe40005f21670 */
[----:B------:R-:W-:-:S02]  /*3850*/  ISETP.GE.AND P0, PT, R91, 0x89, PT ;  /* 0x000000895b00780c */ /* 0x000fc40003f06270 */
[----:B------:R-:W-:Y:S02]  /*3860*/  IADD3.X R13, R13, R21, R57, P2, !PT ;  /* 0x000000150d0d7210 */ /* 0x000fe400017fe439 */
[C---:B------:R-:W-:Y:S02]  /*3870*/  ISETP.LT.OR P2, PT, R3.reuse, 0x2, !P3 ;  /* 0x000000020300780c */ /* 0x040fe40005f41670 */
[----:B------:R-:W-:-:S05]  /*3880*/  ISETP.LT.OR P4, PT, R3, 0x1, !P0 ;  /* 0x000000010300780c */ /* 0x000fca0004781670 */
[----:B0-----:R-:W-:Y:S08]  /*3890*/  @P1 BRA `(.L_x_101) ;  /* 0x00000000000c1947 */ /* 0x001ff00003800000 */
[----:B------:R-:W5:Y:S02]  /*38a0*/  LDG.E.U8 R90, desc[UR36][R12.64] ;  /* 0x000000240c5a7981 */ /* 0x000f64000c1e1100 */
[----:B-----5:R-:W-:-:S05]  /*38b0*/  PRMT R4, R90, 0x8880, RZ ;  /* 0x000088805a047816 */ /* 0x020fca00000000ff */
[----:B------:R-:W-:-:S07]  /*38c0*/  IMAD R23, R4, R89, RZ ;  /* 0x0000005904177224 */ /* 0x000fce00078e02ff */
.L_x_101:
[----:B------:R-:W-:Y:S05]  /*38d0*/  BSYNC B1 ;  /* 0x0000000000017941 */ /* 0x000fea0003800000 */
.L_x_100:
[----:B--2---:R-:W-:Y:S01]  /*38e0*/  @!P1 IMAD R5, R24, R88, R23 ;  /* 0x0000005818059224 */ /* 0x004fe200078e0217 */
[----:B------:R-:W-:Y:S04]  /*38f0*/  BSSY B1, `(.L_x_102) ;  /* 0x0000006000017945 */ /* 0x000fe80003800000 */
[----:B------:R0:W-:Y:S01]  /*3900*/  @!P1 STG.E.U8 desc[UR36][R8.64], R5 ;  /* 0x0000000508009986 */ /* 0x0001e2000c101124 */
[----:B------:R-:W-:Y:S05]  /*3910*/  @P2 BRA `(.L_x_103) ;  /* 0x00000000000c2947 */ /* 0x000fea0003800000 */
[----:B------:R-:W2:Y:S02]  /*3920*/  LDG.E.U8 R90, desc[UR36][R12.64+0x1] ;  /* 0x000001240c5a7981 */ /* 0x000ea4000c1e1100 */
[----:B--2---:R-:W-:-:S05]  /*3930*/  PRMT R4, R90, 0x8880, RZ ;  /* 0x000088805a047816 */ /* 0x004fca00000000ff */
[----:B------:R-:W-:-:S07]  /*3940*/  IMAD R23, R4, R89, RZ ;  /* 0x0000005904177224 */ /* 0x000fce00078e02ff */
.L_x_103:
[----:B------:R-:W-:Y:S05]  /*3950*/  BSYNC B1 ;  /* 0x0000000000017941 */ /* 0x000fea0003800000 */
.L_x_102:
[----:B------:R-:W-:Y:S01]  /*3960*/  @!P2 IMAD R25, R25, R88, R23 ;  /* 0x000000581919a224 */ /* 0x000fe200078e0217 */
[----:B------:R-:W-:Y:S04]  /*3970*/  BSSY B1, `(.L_x_104) ;  /* 0x0000006000017945 */ /* 0x000fe80003800000 */
[----:B------:R2:W-:Y:S01]  /*3980*/  @!P2 STG.E.U8 desc[UR36][R8.64+0x1], R25 ;  /* 0x000001190800a986 */ /* 0x0005e2000c101124 */
[----:B------:R-:W-:Y:S05]  /*3990*/  @P4 BRA `(.L_x_105) ;  /* 0x00000000000c4947 */ /* 0x000fea0003800000 */
[----:B------:R-:W5:Y:S02]  /*39a0*/  LDG.E.U8 R90, desc[UR36][R94.64] ;  /* 0x000000245e5a7981 */ /* 0x000f64000c1e1100 */
[----:B-----5:R-:W-:-:S05]  /*39b0*/  PRMT R4, R90, 0x8880, RZ ;  /* 0x000088805a047816 */ /* 0x020fca00000000ff */
[----:B------:R-:W-:-:S07]  /*39c0*/  IMAD R23, R4, R89, RZ ;  /* 0x0000005904177224 */ /* 0x000fce00078e02ff */
.L_x_105:
[----:B------:R-:W-:Y:S05]  /*39d0*/  BSYNC B1 ;  /* 0x0000000000017941 */ /* 0x000fea0003800000 */
.L_x_104:
[C---:B------:R-:W-:Y:S01]  /*39e0*/  ISETP.LT.OR P1, PT, R3.reuse, 0x2, !P0 ;  /* 0x000000020300780c */ /* 0x040fe20004721670 */
[----:B0-----:R-:W-:Y:S01]  /*39f0*/  @!P4 IMAD R5, R26, R88, R23 ;  /* 0x000000581a05c224 */ /* 0x001fe200078e0217 */
        /* <DEDUP_REMOVED lines=8> */
.L_x_107:
[----:B------:R-:W-:Y:S05]  /*3a80*/  BSYNC B1 ;  /* 0x0000000000017941 */ /* 0x000fea0003800000 */
.L_x_106:
[----:B------:R-:W-:Y:S01]  /*3a90*/  @!P1 IMAD R27, R27, R88, R23 ;  /* 0x000000581b1b9224 */ /* 0x000fe200078e0217 */
[----:B------:R-:W-:Y:S04]  /*3aa0*/  BSSY B1, `(.L_x_108) ;  /* 0x0000006000017945 */ /* 0x000fe80003800000 */
[----:B------:R0:W-:Y:S01]  /*3ab0*/  @!P1 STG.E.U8 desc[UR36][R10.64+0x1], R27 ;  /* 0x0000011b0a009986 */ /* 0x0001e2000c101124 */
[----:B------:R-:W-:Y:S05]  /*3ac0*/  @P2 BRA `(.L_x_109) ;  /* 0x00000000000c2947 */ /* 0x000fea0003800000 */
[----:B------:R-:W5:Y:S02]  /*3ad0*/  LDG.E.U8 R90, desc[UR36][R12.64+0x8] ;  /* 0x000008240c5a7981 */ /* 0x000f64000c1e1100 */
[----:B-----5:R-:W-:-:S05]  /*3ae0*/  PRMT R4, R90, 0x8880, RZ ;  /* 0x000088805a047816 */ /* 0x020fca00000000ff */
[----:B------:R-:W-:-:S07]  /*3af0*/  IMAD R23, R4, R89, RZ ;  /* 0x0000005904177224 */ /* 0x000fce00078e02ff */
.L_x_109:
[----:B------:R-:W-:Y:S05]  /*3b00*/  BSYNC B1 ;  /* 0x0000000000017941 */ /* 0x000fea0003800000 */
.L_x_108:
[----:B0-----:R-:W-:Y:S01]  /*3b10*/  @!P2 IMAD R5, R28, R88, R23 ;  /* 0x000000581c05a224 */ /* 0x001fe200078e0217 */
[----:B------:R-:W-:Y:S04]  /*3b20*/  BSSY B1, `(.L_x_110) ;  /* 0x0000006000017945 */ /* 0x000fe80003800000 */
[----:B------:R0:W-:Y:S01]  /*3b30*/  @!P2 STG.E.U8 desc[UR36][R8.64+0x8], R5 ;  /* 0x000008050800a986 */ /* 0x0001e2000c101124 */
[----:B------:R-:W-:Y:S05]  /*3b40*/  @P4 BRA `(.L_x_111) ;  /* 0x00000000000c4947 */ /* 0x000fea0003800000 */
[----:B------:R-:W5:Y:S02]  /*3b50*/  LDG.E.U8 R90, desc[UR36][R12.64+0x9] ;  /* 0x000009240c5a7981 */ /* 0x000f64000c1e1100 */
[----:B-----5:R-:W-:-:S05]  /*3b60*/  PRMT R4, R90, 0x8880, RZ ;  /* 0x000088805a047816 */ /* 0x020fca00000000ff */
[----:B------:R-:W-:-:S07]  /*3b70*/  IMAD R23, R4, R89, RZ ;  /* 0x0000005904177224 */ /* 0x000fce00078e02ff */
.L_x_111:
[----:B------:R-:W-:Y:S05]  /*3b80*/  BSYNC B1 ;  /* 0x0000000000017941 */ /* 0x000fea0003800000 */
.L_x_110:
        /* <DEDUP_REMOVED lines=10> */
.L_x_113:
[----:B------:R-:W-:Y:S05]  /*3c30*/  BSYNC B1 ;  /* 0x0000000000017941 */ /* 0x000fea0003800000 */
.L_x_112:
[----:B0-----:R-:W-:Y:S01]  /*3c40*/  @!P1 IMAD R5, R30, R88, R23 ;  /* 0x000000581e059224 */ /* 0x001fe200078e0217 */
[----:B------:R-:W-:Y:S04]  /*3c50*/  BSSY B1, `(.L_x_114) ;  /* 0x0000006000017945 */ /* 0x000fe80003800000 */
[----:B------:R0:W-:Y:S01]  /*3c60*/  @!P1 STG.E.U8 desc[UR36][R10.64+0x8], R5 ;  /* 0x000008050a009986 */ /* 0x0001e2000c101124 */
[----:B------:R-:W-:Y:S05]  /*3c70*/  @P2 BRA `(.L_x_115) ;  /* 0x00000000000c2947 */ /* 0x000fea0003800000 */
[----:B------:R-:W5:Y:S02]  /*3c80*/  LDG.E.U8 R90, desc[UR36][R94.64+0x9] ;  /* 0x000009245e5a7981 */ /* 0x000f64000c1e1100 */
[----:B-----5:R-:W-:-:S05]  /*3c90*/  PRMT R4, R90, 0x8880, RZ ;  /* 0x000088805a047816 */ /* 0x020fca00000000ff */
[----:B------:R-:W-:-:S07]  /*3ca0*/  IMAD R23, R4, R89, RZ ;  /* 0x0000005904177224 */ /* 0x000fce00078e02ff */
.L_x_115:
[----:B------:R-:W-:Y:S05]  /*3cb0*/  BSYNC B1 ;  /* 0x0000000000017941 */ /* 0x000fea0003800000 */
.L_x_114:
[----:B------:R-:W-:Y:S01]  /*3cc0*/  @!P2 IMAD R31, R31, R88, R23 ;  /* 0x000000581f1fa224 */ /* 0x000fe200078e0217 */
[----:B------:R-:W-:Y:S04]  /*3cd0*/  BSSY B1, `(.L_x_116) ;  /* 0x0000006000017945 */ /* 0x000fe80003800000 */
[----:B------:R0:W-:Y:S01]  /*3ce0*/  @!P2 STG.E.U8 desc[UR36][R10.64+0x9], R31 ;  /* 0x0000091f0a00a986 */ /* 0x0001e2000c101124 */
[----:B------:R-:W-:Y:S05]  /*3cf0*/  @P4 BRA `(.L_x_117) ;  /* 0x00000000000c4947 */ /* 0x000fea0003800000 */
[----:B------:R-:W5:Y:S02]  /*3d00*/  LDG.E.U8 R90, desc[UR36][R12.64+0x10] ;  /* 0x000010240c5a7981 */ /* 0x000f64000c1e1100 */
[----:B-----5:R-:W-:-:S05]  /*3d10*/  PRMT R4, R90, 0x8880, RZ ;  /* 0x000088805a047816 */ /* 0x020fca00000000ff */
[----:B------:R-:W-:-:S07]  /*3d20*/  IMAD R23, R4, R89, RZ ;  /* 0x0000005904177224 */ /* 0x000fce00078e02ff */
.L_x_117:
[----:B------:R-:W-:Y:S05]  /*3d30*/  BSYNC B1 ;  /* 0x0000000000017941 */ /* 0x000fea0003800000 */
.L_x_116:
        /* <DEDUP_REMOVED lines=10> */
.L_x_119:
[----:B------:R-:W-:Y:S05]  /*3de0*/  BSYNC B1 ;  /* 0x0000000000017941 */ /* 0x000fea0003800000 */
.L_x_118:
[----:B------:R-:W-:Y:S01]  /*3df0*/  @!P1 IMAD R33, R33, R88, R23 ;  /* 0x0000005821219224 */ /* 0x000fe200078e0217 */
[----:B------:R-:W-:Y:S04]  /*3e00*/  BSSY B1, `(.L_x_120) ;  /* 0x0000006000017945 */ /* 0x000fe80003800000 */
[----:B------:R0:W-:Y:S01]  /*3e10*/  @!P1 STG.E.U8 desc[UR36][R8.64+0x11], R33 ;  /* 0x0000112108009986 */ /* 0x0001e2000c101124 */
[----:B------:R-:W-:Y:S05]  /*3e20*/  @P2 BRA `(.L_x_121) ;  /* 0x00000000000c2947 */ /* 0x000fea0003800000 */
[----:B------:R-:W5:Y:S02]  /*3e30*/  LDG.E.U8 R90, desc[UR36][R94.64+0x10] ;  /* 0x000010245e5a7981 */ /* 0x000f64000c1e1100 */
[----:B-----5:R-:W-:-:S05]  /*3e40*/  PRMT R4, R90, 0x8880, RZ ;  /* 0x000088805a047816 */ /* 0x020fca00000000ff */
[----:B------:R-:W-:-:S07]  /*3e50*/  IMAD R23, R4, R89, RZ ;  /* 0x0000005904177224 */ /* 0x000fce00078e02ff */
.L_x_121:
[----:B------:R-:W-:Y:S05]  /*3e60*/  BSYNC B1 ;  /* 0x0000000000017941 */ /* 0x000fea0003800000 */
.L_x_120:
[----:B0-----:R-:W-:Y:S01]  /*3e70*/  @!P2 IMAD R5, R34, R88, R23 ;  /* 0x000000582205a224 */ /* 0x001fe200078e0217 */
[----:B------:R-:W-:Y:S04]  /*3e80*/  BSSY B1, `(.L_x_122) ;  /* 0x0000006000017945 */ /* 0x000fe80003800000 */
[----:B------:R0:W-:Y:S01]  /*3e90*/  @!P2 STG.E.U8 desc[UR36][R10.64+0x10], R5 ;  /* 0x000010050a00a986 */ /* 0x0001e2000c101124 */
[----:B------:R-:W-:Y:S05]  /*3ea0*/  @P4 BRA `(.L_x_123) ;  /* 0x00000000000c4947 */ /* 0x000fea0003800000 */
[----:B------:R-:W5:Y:S02]  /*3eb0*/  LDG.E.U8 R90, desc[UR36][R94.64+0x11] ;  /* 0x000011245e5a7981 */ /* 0x000f64000c1e1100 */
[----:B-----5:R-:W-:-:S05]  /*3ec0*/  PRMT R4, R90, 0x8880, RZ ;  /* 0x000088805a047816 */ /* 0x020fca00000000ff */
[----:B------:R-:W-:-:S07]  /*3ed0*/  IMAD R23, R4, R89, RZ ;  /* 0x0000005904177224 */ /* 0x000fce00078e02ff */
.L_x_123:
[----:B------:R-:W-:Y:S05]  /*3ee0*/  BSYNC B1 ;  /* 0x0000000000017941 */ /* 0x000fea0003800000 */
.L_x_122:
        /* <DEDUP_REMOVED lines=10> */
.L_x_125:
[----:B------:R-:W-:Y:S05]  /*3f90*/  BSYNC B1 ;  /* 0x0000000000017941 */ /* 0x000fea0003800000 */
.L_x_124:
[----:B0-----:R-:W-:Y:S01]  /*3fa0*/  @!P1 IMAD R5, R36, R88, R23 ;  /* 0x0000005824059224 */ /* 0x001fe200078e0217 */
[----:B------:R-:W-:Y:S04]  /*3fb0*/  BSSY B1, `(.L_x_126) ;  /* 0x0000006000017945 */ /* 0x000fe80003800000 */
[----:B------:R0:W-:Y:S01]  /*3fc0*/  @!P1 STG.E.U8 desc[UR36][R8.64+0x18], R5 ;  /* 0x0000180508009986 */ /* 0x0001e2000c101124 */
[----:B------:R-:W-:Y:S05]  /*3fd0*/  @P2 BRA `(.L_x_127) ;  /* 0x00000000000c2947 */ /* 0x000fea0003800000 */
[----:B------:R-:W5:Y:S02]  /*3fe0*/  LDG.E.U8 R90, desc[UR36][R12.64+0x19] ;  /* 0x000019240c5a7981 */ /* 0x000f64000c1e1100 */
[----:B-----5:R-:W-:-:S05]  /*3ff0*/  PRMT R4, R90, 0x8880, RZ ;  /* 0x000088805a047816 */ /* 0x020fca00000000ff */
[----:B------:R-:W-:-:S07]  /*4000*/  IMAD R23, R4, R89, RZ ;  /* 0x0000005904177224 */ /* 0x000fce00078e02ff */
.L_x_127:
[----:B------:R-:W-:Y:S05]  /*4010*/  BSYNC B1 ;  /* 0x0000000000017941 */ /* 0x000fea0003800000 */
.L_x_126:
[----:B------:R-:W-:Y:S01]  /*4020*/  @!P2 IMAD R37, R37, R88, R23 ;  /* 0x000000582525a224 */ /* 0x000fe200078e0217 */
[----:B------:R-:W-:Y:S04]  /*4030*/  BSSY B1, `(.L_x_128) ;  /* 0x0000006000017945 */ /* 0x000fe80003800000 */
[----:B------:R0:W-:Y:S01]  /*4040*/  @!P2 STG.E.U8 desc[UR36][R8.64+0x19], R37 ;  /* 0x000019250800a986 */ /* 0x0001e2000c101124 */
[----:B------:R-:W-:Y:S05]  /*4050*/  @P4 BRA `(.L_x_129) ;  /* 0x00000000000c4947 */ /* 0x000fea0003800000 */
[----:B------:R-:W5:Y:S02]  /*4060*/  LDG.E.U8 R90, desc[UR36][R94.64+0x18] ;  /* 0x000018245e5a7981 */ /* 0x000f64000c1e1100 */
[----:B-----5:R-:W-:-:S05]  /*4070*/  PRMT R4, R90, 0x8880, RZ ;  /* 0x000088805a047816 */ /* 0x020fca00000000ff */
[----:B------:R-:W-:-:S07]  /*4080*/  IMAD R23, R4, R89, RZ ;  /* 0x0000005904177224 */ /* 0x000fce00078e02ff */
.L_x_129:
[----:B------:R-:W-:Y:S05]  /*4090*/  BSYNC B1 ;  /* 0x0000000000017941 */ /* 0x000fea0003800000 */
.L_x_128:
        /* <DEDUP_REMOVED lines=10> */
.L_x_131:
[----:B------:R-:W-:Y:S05]  /*4140*/  BSYNC B1 ;  /* 0x0000000000017941 */ /* 0x000fea0003800000 */
.L_x_130:
[----:B------:R-:W-:Y:S01]  /*4150*/  @!P1 IMAD R39, R39, R88, R23 ;  /* 0x0000005827279224 */ /* 0x000fe200078e0217 */
[----:B------:R-:W-:Y:S04]  /*4160*/  BSSY B1, `(.L_x_132) ;  /* 0x0000006000017945 */ /* 0x000fe80003800000 */
[----:B------:R0:W-:Y:S01]  /*4170*/  @!P1 STG.E.U8 desc[UR36][R10.64+0x19], R39 ;  /* 0x000019270a009986 */ /* 0x0001e2000c101124 */
[----:B------:R-:W-:Y:S05]  /*4180*/  @P2 BRA `(.L_x_133) ;  /* 0x00000000000c2947 */ /* 0x000fea0003800000 */
[----:B------:R-:W5:Y:S02]  /*4190*/  LDG.E.U8 R90, desc[UR36][R12.64+0x20] ;  /* 0x000020240c5a7981 */ /* 0x000f64000c1e1100 */
[----:B-----5:R-:W-:-:S05]  /*41a0*/  PRMT R4, R90, 0x8880, RZ ;  /* 0x000088805a047816 */ /* 0x020fca00000000ff */
[----:B------:R-:W-:-:S07]  /*41b0*/  IMAD R23, R4, R89, RZ ;  /* 0x0000005904177224 */ /* 0x000fce00078e02ff */
.L_x_133:
[----:B------:R-:W-:Y:S05]  /*41c0*/  BSYNC B1 ;  /* 0x0000000000017941 */ /* 0x000fea0003800000 */
.L_x_132:
[----:B0-----:R-:W-:Y:S01]  /*41d0*/  @!P2 IMAD R5, R40, R88, R23 ;  /* 0x000000582805a224 */ /* 0x001fe200078e0217 */
[----:B------:R-:W-:Y:S04]  /*41e0*/  BSSY B1, `(.L_x_134) ;  /* 0x0000006000017945 */ /* 0x000fe80003800000 */
[----:B------:R0:W-:Y:S01]  /*41f0*/  @!P2 STG.E.U8 desc[UR36][R8.64+0x20], R5 ;  /* 0x000020050800a986 */ /* 0x0001e2000c101124 */
[----:B------:R-:W-:Y:S05]  /*4200*/  @P4 BRA `(.L_x_135) ;  /* 0x00000000000c4947 */ /* 0x000fea0003800000 */
[----:B------:R-:W5:Y:S02]  /*4210*/  LDG.E.U8 R90, desc[UR36][R12.64+0x21] ;  /* 0x000021240c5a7981 */ /* 0x000f64000c1e1100 */
[----:B-----5:R-:W-:-:S05]  /*4220*/  PRMT R4, R90, 0x8880, RZ ;  /* 0x000088805a047816 */ /* 0x020fca00000000ff */
[----:B------:R-:W-:-:S07]  /*4230*/  IMAD R23, R4, R89, RZ ;  /* 0x0000005904177224 */ /* 0x000fce00078e02ff */
.L_x_135:
[----:B------:R-:W-:Y:S05]  /*4240*/  BSYNC B1 ;  /* 0x0000000000017941 */ /* 0x000fea0003800000 */
.L_x_134:
        /* <DEDUP_REMOVED lines=10> */
.L_x_137:
[----:B------:R-:W-:Y:S05]  /*42f0*/  BSYNC B1 ;  /* 0x0000000000017941 */ /* 0x000fea0003800000 */
.L_x_136:
[----:B0-----:R-:W-:Y:S01]  /*4300*/  @!P1 IMAD R5, R42, R88, R23 ;  /* 0x000000582a059224 */ /* 0x001fe200078e0217 */
[----:B------:R-:W-:Y:S04]  /*4310*/  BSSY B1, `(.L_x_138) ;  /* 0x0000006000017945 */ /* 0x000fe80003800000 */
[----:B------:R0:W-:Y:S01]  /*4320*/  @!P1 STG.E.U8 desc[UR36][R10.64+0x20], R5 ;  /* 0x000020050a009986 */ /* 0x0001e2000c101124 */
[----:B------:R-:W-:Y:S05]  /*4330*/  @P2 BRA `(.L_x_139) ;  /* 0x00000000000c2947 */ /* 0x000fea0003800000 */
[----:B------:R-:W5:Y:S02]  /*4340*/  LDG.E.U8 R90, desc[UR36][R94.64+0x21] ;  /* 0x000021245e5a7981 */ /* 0x000f64000c1e1100 */
[----:B-----5:R-:W-:-:S05]  /*4350*/  PRMT R4, R90, 0x8880, RZ ;  /* 0x000088805a047816 */ /* 0x020fca00000000ff */
[----:B------:R-:W-:-:S07]  /*4360*/  IMAD R23, R4, R89, RZ ;  /* 0x0000005904177224 */ /* 0x000fce00078e02ff */
.L_x_139:
[----:B------:R-:W-:Y:S05]  /*4370*/  BSYNC B1 ;  /* 0x0000000000017941 */ /* 0x000fea0003800000 */
.L_x_138:
[----:B------:R-:W-:Y:S01]  /*4380*/  @!P2 IMAD R43, R43, R88, R23 ;  /* 0x000000582b2ba224 */ /* 0x000fe200078e0217 */
[----:B------:R-:W-:Y:S04]  /*4390*/  BSSY B1, `(.L_x_140) ;  /* 0x0000006000017945 */ /* 0x000fe80003800000 */
[----:B------:R0:W-:Y:S01]  /*43a0*/  @!P2 STG.E.U8 desc[UR36][R10.64+0x21], R43 ;  /* 0x0000212b0a00a986 */ /* 0x0001e2000c101124 */
[----:B------:R-:W-:Y:S05]  /*43b0*/  @P4 BRA `(.L_x_141) ;  /* 0x00000000000c4947 */ /* 0x000fea0003800000 */
[----:B------:R-:W5:Y:S02]  /*43c0*/  LDG.E.U8 R90, desc[UR36][R12.64+0x28] ;  /* 0x000028240c5a7981 */ /* 0x000f64000c1e1100 */
[----:B-----5:R-:W-:-:S05]  /*43d0*/  PRMT R4, R90, 0x8880, RZ ;  /* 0x000088805a047816 */ /* 0x020fca00000000ff */
[----:B------:R-:W-:-:S07]  /*43e0*/  IMAD R23, R4, R89, RZ ;  /* 0x0000005904177224 */ /* 0x000fce00078e02ff */
.L_x_141:
[----:B------:R-:W-:Y:S05]  /*43f0*/  BSYNC B1 ;  /* 0x0000000000017941 */ /* 0x000fea0003800000 */
.L_x_140:
        /* <DEDUP_REMOVED lines=10> */
.L_x_143:
[----:B------:R-:W-:Y:S05]  /*44a0*/  BSYNC B1 ;  /* 0x0000000000017941 */ /* 0x000fea0003800000 */
.L_x_142:
[----:B------:R-:W-:Y:S01]  /*44b0*/  @!P1 IMAD R45, R45, R88, R23 ;  /* 0x000000582d2d9224 */ /* 0x000fe200078e0217 */
[----:B------:R-:W-:Y:S04]  /*44c0*/  BSSY B1, `(.L_x_144) ;  /* 0x0000006000017945 */ /* 0x000fe80003800000 */
[----:B------:R0:W-:Y:S01]  /*44d0*/  @!P1 STG.E.U8 desc[UR36][R8.64+0x29], R45 ;  /* 0x0000292d08009986 */ /* 0x0001e2000c101124 */
[----:B------:R-:W-:Y:S05]  /*44e0*/  @P2 BRA `(.L_x_145) ;  /* 0x00000000000c2947 */ /* 0x000fea0003800000 */
[----:B------:R-:W5:Y:S02]  /*44f0*/  LDG.E.U8 R90, desc[UR36][R94.64+0x28] ;  /* 0x000028245e5a7981 */ /* 0x000f64000c1e1100 */
[----:B-----5:R-:W-:-:S05]  /*4500*/  PRMT R4, R90, 0x8880, RZ ;  /* 0x000088805a047816 */ /* 0x020fca00000000ff */
[----:B------:R-:W-:-:S07]  /*4510*/  IMAD R23, R4, R89, RZ ;  /* 0x0000005904177224 */ /* 0x000fce00078e02ff */
.L_x_145:
[----:B------:R-:W-:Y:S05]  /*4520*/  BSYNC B1 ;  /* 0x0000000000017941 */ /* 0x000fea0003800000 */
.L_x_144:
[----:B0-----:R-:W-:Y:S01]  /*4530*/  @!P2 IMAD R5, R46, R88, R23 ;  /* 0x000000582e05a224 */ /* 0x001fe200078e0217 */
[----:B------:R-:W-:Y:S04]  /*4540*/  BSSY B1, `(.L_x_146) ;  /* 0x0000006000017945 */ /* 0x000fe80003800000 */
[----:B------:R0:W-:Y:S01]  /*4550*/  @!P2 STG.E.U8 desc[UR36][R10.64+0x28], R5 ;  /* 0x000028050a00a986 */ /* 0x0001e2000c101124 */
[----:B------:R-:W-:Y:S05]  /*4560*/  @P4 BRA `(.L_x_147) ;  /* 0x00000000000c4947 */ /* 0x000fea0003800000 */
[----:B------:R-:W5:Y:S02]  /*4570*/  LDG.E.U8 R90, desc[UR36][R94.64+0x29] ;  /* 0x000029245e5a7981 */ /* 0x000f64000c1e1100 */
[----:B-----5:R-:W-:-:S05]  /*4580*/  PRMT R4, R90, 0x8880, RZ ;  /* 0x000088805a047816 */ /* 0x020fca00000000ff */
[----:B------:R-:W-:-:S07]  /*4590*/  IMAD R23, R4, R89, RZ ;  /* 0x0000005904177224 */ /* 0x000fce00078e02ff */
.L_x_147:
[----:B------:R-:W-:Y:S05]  /*45a0*/  BSYNC B1 ;  /* 0x0000000000017941 */ /* 0x000fea0003800000 */
.L_x_146:
        /* <DEDUP_REMOVED lines=10> */
.L_x_149:
[----:B------:R-:W-:Y:S05]  /*4650*/  BSYNC B1 ;  /* 0x0000000000017941 */ /* 0x000fea0003800000 */
.L_x_148:
[----:B0-----:R-:W-:Y:S01]  /*4660*/  @!P1 IMAD R5, R48, R88, R23 ;  /* 0x0000005830059224 */ /* 0x001fe200078e0217 */
[----:B------:R-:W-:Y:S04]  /*4670*/  BSSY B1, `(.L_x_150) ;  /* 0x0000006000017945 */ /* 0x000fe80003800000 */
[----:B------:R0:W-:Y:S01]  /*4680*/  @!P1 STG.E.U8 desc[UR36][R8.64+0x30], R5 ;  /* 0x0000300508009986 */ /* 0x0001e2000c101124 */
[----:B------:R-:W-:Y:S05]  /*4690*/  @P2 BRA `(.L_x_151) ;  /* 0x00000000000c2947 */ /* 0x000fea0003800000 */
[----:B------:R-:W5:Y:S02]  /*46a0*/  LDG.E.U8 R90, desc[UR36][R12.64+0x31] ;  /* 0x000031240c5a7981 */ /* 0x000f64000c1e1100 */
[----:B-----5:R-:W-:-:S05]  /*46b0*/  PRMT R4, R90, 0x8880, RZ ;  /* 0x000088805a047816 */ /* 0x020fca00000000ff */
[----:B------:R-:W-:-:S07]  /*46c0*/  IMAD R23, R4, R89, RZ ;  /* 0x0000005904177224 */ /* 0x000fce00078e02ff */
.L_x_151:
[----:B------:R-:W-:Y:S05]  /*46d0*/  BSYNC B1 ;  /* 0x0000000000017941 */ /* 0x000fea0003800000 */
.L_x_150:
[----:B------:R-:W-:Y:S01]  /*46e0*/  @!P2 IMAD R49, R49, R88, R23 ;  /* 0x000000583131a224 */ /* 0x000fe200078e0217 */
[----:B------:R-:W-:Y:S04]  /*46f0*/  BSSY B1, `(.L_x_152) ;  /* 0x0000006000017945 */ /* 0x000fe80003800000 */
[----:B------:R0:W-:Y:S01]  /*4700*/  @!P2 STG.E.U8 desc[UR36][R8.64+0x31], R49 ;  /* 0x000031310800a986 */ /* 0x0001e2000c101124 */
[----:B------:R-:W-:Y:S05]  /*4710*/  @P4 BRA `(.L_x_153) ;  /* 0x00000000000c4947 */ /* 0x000fea0003800000 */
[----:B------:R-:W5:Y:S02]  /*4720*/  LDG.E.U8 R90, desc[UR36][R94.64+0x30] ;  /* 0x000030245e5a7981 */ /* 0x000f64000c1e1100 */
[----:B-----5:R-:W-:-:S05]  /*4730*/  PRMT R4, R90, 0x8880, RZ ;  /* 0x000088805a047816 */ /* 0x020fca00000000ff */
[----:B------:R-:W-:-:S07]  /*4740*/  IMAD R23, R4, R89, RZ ;  /* 0x0000005904177224 */ /* 0x000fce00078e02ff */
.L_x_153:
[----:B------:R-:W-:Y:S05]  /*4750*/  BSYNC B1 ;  /* 0x0000000000017941 */ /* 0x000fea0003800000 */
.L_x_152:
[C---:B------:R-:W-:Y:S01]  /*4760*/  ISETP.LT.OR P1, PT, R3.reuse, 0x32, !P0 ;  /* 0x000000320300780c */ /* 0x040fe20004721670 */
[----:B0-----:R-:W-:Y:S01]  /*4770*/  @!P4 IMAD R5, R50, R88, R23 ;  /* 0x000000583205c224 */ /* 0x001fe200078e0217 */
[----:B------:R-:W-:Y:S01]  /*4780*/  BSSY B1, `(.L_x_154) ;  /* 0x0000009000017945 */ /* 0x000fe20003800000 */
[C---:B------:R-:W-:Y:S02]  /*4790*/  ISETP.LT.OR P2, PT, R3.reuse, 0x39, !P3 ;  /* 0x000000390300780c */ /* 0x040fe40005f41670 */
[C---:B------:R-:W-:Y:S01]  /*47a0*/  ISETP.LT.OR P3, PT, R3.reuse, 0x3a, !P3 ;  /* 0x0000003a0300780c */ /* 0x040fe20005f61670 */
[----:B------:R0:W-:Y:S01]  /*47b0*/  @!P4 STG.E.U8 desc[UR36][R10.64+0x30], R5 ;  /* 0x000030050a00c986 */ /* 0x0001e2000c101124 */
[----:B------:R-:W-:-:S06]  /*47c0*/  ISETP.LT.OR P4, PT, R3, 0x39, !P0 ;  /* 0x000000390300780c */ /* 0x000fcc0004781670 */
[----:B------:R-:W-:Y:S07]  /*47d0*/  @P1 BRA `(.L_x_155) ;  /* 0x00000000000c1947 */ /* 0x000fee0003800000 */
[----:B------:R-:W5:Y:S02]  /*47e0*/  LDG.E.U8 R90, desc[UR36][R94.64+0x31] ;  /* 0x000031245e5a7981 */ /* 0x000f64000c1e1100 */
[----:B-----5:R-:W-:-:S05]  /*47f0*/  PRMT R4, R90, 0x8880, RZ ;  /* 0x000088805a047816 */ /* 0x020fca00000000ff */
[----:B------:R-:W-:-:S07]  /*4800*/  IMAD R23, R4, R89, RZ ;  /* 0x0000005904177224 */ /* 0x000fce00078e02ff */
.L_x_155:
[----:B------:R-:W-:Y:S05]  /*4810*/  BSYNC B1 ;  /* 0x0000000000017941 */ /* 0x000fea0003800000 */
.L_x_154:
[----:B------:R-:W-:Y:S01]  /*4820*/  @!P1 IMAD R51, R51, R88, R23 ;  /* 0x0000005833339224 */ /* 0x000fe200078e0217 */
[----:B------:R-:W-:Y:S04]  /*4830*/  BSSY B1, `(.L_x_156) ;  /* 0x0000006000017945 */ /* 0x000fe80003800000 */
[----:B------:R0:W-:Y:S01]  /*4840*/  @!P1 STG.E.U8 desc[UR36][R10.64+0x31], R51 ;  /* 0x000031330a009986 */ /* 0x0001e2000c101124 */
[----:B------:R-:W-:Y:S05]  /*4850*/  @P2 BRA `(.L_x_157) ;  /* 0x00000000000c2947 */ /* 0x000fea0003800000 */
[----:B------:R-:W5:Y:S02]  /*4860*/  LDG.E.U8 R90, desc[UR36][R12.64+0x38] ;  /* 0x000038240c5a7981 */ /* 0x000f64000c1e1100 */
[----:B-----5:R-:W-:-:S05]  /*4870*/  PRMT R4, R90, 0x8880, RZ ;  /* 0x000088805a047816 */ /* 0x020fca00000000ff */
[----:B------:R-:W-:-:S07]  /*4880*/  IMAD R23, R4, R89, RZ ;  /* 0x0000005904177224 */ /* 0x000fce00078e02ff */
.L_x_157:
[----:B------:R-:W-:Y:S05]  /*4890*/  BSYNC B1 ;  /* 0x0000000000017941 */ /* 0x000fea0003800000 */
.L_x_156:
[----:B0-----:R-:W-:Y:S01]  /*48a0*/  @!P2 IMAD R5, R52, R88, R23 ;  /* 0x000000583405a224 */ /* 0x001fe200078e0217 */
[----:B------:R-:W-:Y:S04]  /*48b0*/  BSSY B1, `(.L_x_158) ;  /* 0x0000006000017945 */ /* 0x000fe80003800000 */
[----:B------:R0:W-:Y:S01]  /*48c0*/  @!P2 STG.E.U8 desc[UR36][R8.64+0x38], R5 ;  /* 0x000038050800a986 */ /* 0x0001e2000c101124 */
[----:B------:R-:W-:Y:S05]  /*48d0*/  @P3 BRA `(.L_x_159) ;  /* 0x00000000000c3947 */ /* 0x000fea0003800000 */
[----:B------:R-:W5:Y:S02]  /*48e0*/  LDG.E.U8 R90, desc[UR36][R12.64+0x39] ;  /* 0x000039240c5a7981 */ /* 0x000f64000c1e1100 */
[----:B-----5:R-:W-:-:S05]  /*48f0*/  PRMT R4, R90, 0x8880, RZ ;  /* 0x000088805a047816 */ /* 0x020fca00000000ff */
[----:B------:R-:W-:-:S07]  /*4900*/  IMAD R23, R4, R89, RZ ;  /* 0x0000005904177224 */ /* 0x000fce00078e02ff */
.L_x_159:
[----:B------:R-:W-:Y:S05]  /*4910*/  BSYNC B1 ;  /* 0x0000000000017941 */ /* 0x000fea0003800000 */
.L_x_158:
[----:B------:R-:W-:Y:S01]  /*4920*/  @!P3 IMAD R53, R53, R88, R23 ;  /* 0x000000583535b224 */ /* 0x000fe200078e0217 */
[----:B------:R-:W-:Y:S04]  /*4930*/  BSSY B1, `(.L_x_160) ;  /* 0x0000006000017945 */ /* 0x000fe80003800000 */
[----:B------:R0:W-:Y:S01]  /*4940*/  @!P3 STG.E.U8 desc[UR36][R8.64+0x39], R53 ;  /* 0x000039350800b986 */ /* 0x0001e2000c101124 */
[----:B------:R-:W-:Y:S05]  /*4950*/  @P4 BRA `(.L_x_161) ;  /* 0x00000000000c4947 */ /* 0x000fea0003800000 */
[----:B------:R-:W5:Y:S02]  /*4960*/  LDG.E.U8 R90, desc[UR36][R94.64+0x38] ;  /* 0x000038245e5a7981 */ /* 0x000f64000c1e1100 */
[----:B-----5:R-:W-:-:S05]  /*4970*/  PRMT R4, R90, 0x8880, RZ ;  /* 0x000088805a047816 */ /* 0x020fca00000000ff */
[----:B------:R-:W-:-:S07]  /*4980*/  IMAD R23, R4, R89, RZ ;  /* 0x0000005904177224 */ /* 0x000fce00078e02ff */
.L_x_161:
[----:B------:R-:W-:Y:S05]  /*4990*/  BSYNC B1 ;  /* 0x0000000000017941 */ /* 0x000fea0003800000 */
.L_x_160:
[----:B0-----:R-:W-:Y:S01]  /*49a0*/  @!P4 IMAD R5, R54, R88, R23 ;  /* 0x000000583605c224 */ /* 0x001fe200078e0217 */
[----:B------:R-:W-:Y:S01]  /*49b0*/  ISETP.LT.OR P0, PT, R3, 0x3a, !P0 ;  /* 0x0000003a0300780c */ /* 0x000fe20004701670 */
[----:B------:R-:W-:Y:S03]  /*49c0*/  BSSY B1, `(.L_x_162) ;  /* 0x0000006000017945 */ /* 0x000fe60003800000 */
[----:B------:R0:W-:Y:S09]  /*49d0*/  @!P4 STG.E.U8 desc[UR36][R10.64+0x38], R5 ;  /* 0x000038050a00c986 */ /* 0x0001f2000c101124 */
[----:B------:R-:W-:Y:S05]  /*49e0*/  @P0 BRA `(.L_x_163) ;  /* 0x00000000000c0947 */ /* 0x000fea0003800000 */
[----:B------:R-:W5:Y:S02]  /*49f0*/  LDG.E.U8 R90, desc[UR36][R94.64+0x39] ;  /* 0x000039245e5a7981 */ /* 0x000f64000c1e1100 */
[----:B-----5:R-:W-:-:S05]  /*4a00*/  PRMT R4, R90, 0x8880, RZ ;  /* 0x000088805a047816 */ /* 0x020fca00000000ff */
[----:B------:R-:W-:-:S07]  /*4a10*/  IMAD R23, R4, R89, RZ ;  /* 0x0000005904177224 */ /* 0x000fce00078e02ff */
.L_x_163:
[----:B------:R-:W-:Y:S05]  /*4a20*/  BSYNC B1 ;  /* 0x0000000000017941 */ /* 0x000fea0003800000 */
.L_x_162:
[----:B------:R-:W-:Y:S01]  /*4a30*/  IMAD R23, R55, R88, R23 ;  /* 0x0000005837177224 */ /* 0x000fe200078e0217 */
[----:B------:R-:W-:Y:S06]  /*4a40*/  @P0 BRA `(.L_x_164) ;  /* 0x0000000c00180947 */ /* 0x000fec0003800000 */
[----:B------:R0:W-:Y:S01]  /*4a50*/  STG.E.U8 desc[UR36][R10.64+0x39], R23 ;  /* 0x000039170a007986 */ /* 0x0001e2000c101124 */
[----:B------:R-:W-:Y:S05]  /*4a60*/  BRA `(.L_x_164) ;  /* 0x0000000c00107947 */ /* 0x000fea0003800000 */
.L_x_35:
[C---:B------:R-:W-:Y:S02]  /*4a70*/  ISETP.GE.AND P2, PT, R91.reuse, 0x1, PT ;  /* 0x000000015b00780c */ /* 0x040fe40003f46270 */
[----:B------:R-:W-:Y:S02]  /*4a80*/  ISETP.GE.AND P1, PT, R91, 0x9, PT ;  /* 0x000000095b00780c */ /* 0x000fe40003f26270 */
[C---:B------:R-:W-:Y:S02]  /*4a90*/  ISETP.LT.OR P0, PT, R3.reuse, 0x1, !P2 ;  /* 0x000000010300780c */ /* 0x040fe40005701670 */
[C---:B------:R-:W-:Y:S02]  /*4aa0*/  ISETP.LT.OR P3, PT, R3.reuse, 0x2, !P2 ;  /* 0x000000020300780c */ /* 0x040fe40005761670 */
[----:B------:R-:W-:-:S09]  /*4ab0*/  ISETP.LT.OR P4, PT, R3, 0x1, !P1 ;  /* 0x000000010300780c */ /* 0x000fd20004f81670 */
[-C--:B------:R-:W-:Y:S02]  /*4ac0*/  @!P0 IMAD R5, R56, R88.reuse, RZ ;  /* 0x0000005838058224 */ /* 0x080fe400078e02ff */
[-C--:B------:R-:W-:Y:S02]  /*4ad0*/  @!P3 IMAD R57, R57, R88.reuse, RZ ;  /* 0x000000583939b224 */ /* 0x080fe400078e02ff */
[----:B------:R-:W-:Y:S01]  /*4ae0*/  @!P4 IMAD R13, R58, R88, RZ ;  /* 0x000000583a0dc224 */ /* 0x000fe200078e02ff */
[----:B------:R0:W-:Y:S01]  /*4af0*/  @!P0 STG.E.U8 desc[UR36][R14.64], R5 ;  /* 0x000000050e008986 */ /* 0x0001e2000c101124 */
[----:B------:R-:W-:-:S03]  /*4b00*/  ISETP.LT.OR P0, PT, R3, 0x2, !P1 ;  /* 0x000000020300780c */ /* 0x000fc60004f01670 */
[----:B------:R-:W-:Y:S01]  /*4b10*/  @!P3 STG.E.U8 desc[UR36][R14.64+0x1], R57 ;  /* 0x000001390e00b986 */ /* 0x000fe2000c101124 */
[----:B------:R-:W-:-:S03]  /*4b20*/  ISETP.LT.OR P3, PT, R3, 0x9, !P2 ;  /* 0x000000090300780c */ /* 0x000fc60005761670 */
[----:B------:R1:W-:Y:S01]  /*4b30*/  @!P4 STG.E.U8 desc[UR36][R6.64], R13 ;  /* 0x0000000d0600c986 */ /* 0x0003e2000c101124 */
[----:B------:R-:W-:-:S05]  /*4b40*/  ISETP.LT.OR P4, PT, R3, 0xa, !P2 ;  /* 0x0000000a0300780c */ /* 0x000fca0005781670 */
[----:B------:R-:W-:-:S04]  /*4b50*/  @!P0 IMAD R59, R59, R88, RZ ;  /* 0x000000583b3b8224 */ /* 0x000fc800078e02ff */
[-C--:B0-----:R-:W-:Y:S01]  /*4b60*/  @!P3 IMAD R5, R60, R88.reuse, RZ ;  /* 0x000000583c05b224 */ /* 0x081fe200078e02ff */
[----:B------:R-:W-:Y:S01]  /*4b70*/  @!P0 STG.E.U8 desc[UR36][R6.64+0x1], R59 ;  /* 0x0000013b06008986 */ /* 0x000fe2000c101124 */
[----:B------:R-:W-:Y:S02]  /*4b80*/  ISETP.LT.OR P0, PT, R3, 0x9, !P1 ;  /* 0x000000090300780c */ /* 0x000fe40004f01670 */
[----:B------:R-:W-:Y:S01]  /*4b90*/  @!P4 IMAD R61, R61, R88, RZ ;  /* 0x000000583d3dc224 */ /* 0x000fe200078e02ff */
[----:B------:R0:W-:Y:S01]  /*4ba0*/  @!P3 STG.E.U8 desc[UR36][R14.64+0x8], R5 ;  /* 0x000008050e00b986 */ /* 0x0001e2000c101124 */
[----:B------:R-:W-:-:S03]  /*4bb0*/  ISETP.LT.OR P3, PT, R3, 0xa, !P1 ;  /* 0x0000000a0300780c */ /* 0x000fc60004f61670 */
[----:B------:R-:W-:Y:S01]  /*4bc0*/  @!P4 STG.E.U8 desc[UR36][R14.64+0x9], R61 ;  /* 0x0000093d0e00c986 */ /* 0x000fe2000c101124 */
[----:B------:R-:W-:-:S05]  /*4bd0*/  ISETP.LT.OR P4, PT, R3, 0x11, !P2 ;  /* 0x000000110300780c */ /* 0x000fca0005781670 */
[----:B-1----:R-:W-:-:S04]  /*4be0*/  @!P0 IMAD R13, R62, R88, RZ ;  /* 0x000000583e0d8224 */ /* 0x002fc800078e02ff */
[-C--:B------:R-:W-:Y:S01]  /*4bf0*/  @!P3 IMAD R63, R63, R88.reuse, RZ ;  /* 0x000000583f3fb224 */ /* 0x080fe200078e02ff */
[----:B------:R1:W-:Y:S01]  /*4c00*/  @!P0 STG.E.U8 desc[UR36][R6.64+0x8], R13 ;  /* 0x0000080d06008986 */ /* 0x0003e2000c101124 */
[C---:B------:R-:W-:Y:S02]  /*4c10*/  ISETP.LT.OR P0, PT, R3.reuse, 0x12, !P2 ;  /* 0x000000120300780c */ /* 0x040fe40005701670 */
[----:B------:R-:W-:Y:S01]  /*4c20*/  @!P4 IMAD R21, R64, R88, RZ ;  /* 0x000000584015c224 */ /* 0x000fe200078e02ff */
        /* <DEDUP_REMOVED lines=17> */
[----:B--2---:R-:W-:Y:S01]  /*4d40*/  @!P4 IMAD R21, R70, R88, RZ ;  /* 0x000000584615c224 */ /* 0x004fe200078e02ff */
        /* <DEDUP_REMOVED lines=37> */
[C---:B------:R-:W-:Y:S02]  /*4fa0*/  ISETP.LT.OR P3, PT, R3.reuse, 0x39, !P2 ;  /* 0x000000390300780c */ /* 0x040fe40005761670 */
[C---:B------:R-:W-:Y:S01]  /*4fb0*/  ISETP.LT.OR P2, PT, R3.reuse, 0x3a, !P2 ;  /* 0x0000003a0300780c */ /* 0x040fe20005741670 */
[----:B------:R2:W-:Y:S01]  /*4fc0*/  @!P4 STG.E.U8 desc[UR36][R6.64+0x30], R21 ;  /* 0x000030150600c986 */ /* 0x0005e2000c101124 */
[----:B------:R-:W-:-:S02]  /*4fd0*/  ISETP.LT.OR P4, PT, R3, 0x39, !P1 ;  /* 0x000000390300780c */ /* 0x000fc40004f81670 */
[----:B------:R-:W-:-:S03]  /*4fe0*/  ISETP.LT.OR P1, PT, R3, 0x3a, !P1 ;  /* 0x0000003a0300780c */ /* 0x000fc60004f21670 */
[----:B------:R-:W-:-:S04]  /*4ff0*/  @!P0 IMAD R83, R83, R88, RZ ;  /* 0x0000005853538224 */ /* 0x000fc800078e02ff */
[-C--:B0-----:R-:W-:Y:S01]  /*5000*/  @!P3 IMAD R5, R84, R88.reuse, RZ ;  /* 0x000000585405b224 */ /* 0x081fe200078e02ff */
[----:B------:R-:W-:Y:S01]  /*5010*/  @!P0 STG.E.U8 desc[UR36][R6.64+0x31], R83 ;  /* 0x0000315306008986 */ /* 0x000fe2000c101124 */
[-C--:B------:R-:W-:Y:S01]  /*5020*/  @!P2 IMAD R85, R85, R88.reuse, RZ ;  /* 0x000000585555a224 */ /* 0x080fe200078e02ff */
[----:B------:R-:W-:Y:S01]  /*5030*/  ISETP.GE.AND P0, PT, R91, 0x81, PT ;  /* 0x000000815b00780c */ /* 0x000fe20003f06270 */
[-C--:B-1----:R-:W-:Y:S01]  /*5040*/  @!P4 IMAD R13, R86, R88.reuse, RZ ;  /* 0x00000058560dc224 */ /* 0x082fe200078e02ff */
[----:B------:R0:W-:Y:S01]  /*5050*/  @!P3 STG.E.U8 desc[UR36][R14.64+0x38], R5 ;  /* 0x000038050e00b986 */ /* 0x0001e2000c101124 */
[----:B------:R-:W-:Y:S01]  /*5060*/  @!P1 IMAD R87, R87, R88, RZ ;  /* 0x0000005857579224 */ /* 0x000fe200078e02ff */
[----:B------:R-:W-:Y:S02]  /*5070*/  ISETP.LT.OR P3, PT, R3, 0x1, !P0 ;  /* 0x000000010300780c */ /* 0x000fe40004761670 */
[----:B------:R-:W-:Y:S01]  /*5080*/  @!P2 STG.E.U8 desc[UR36][R14.64+0x39], R85 ;  /* 0x000039550e00a986 */ /* 0x000fe2000c101124 */
[----:B------:R-:W-:-:S03]  /*5090*/  ISETP.GE.AND P2, PT, R91, 0x89, PT ;  /* 0x000000895b00780c */ /* 0x000fc60003f46270 */
[----:B------:R-:W-:Y:S01]  /*50a0*/  @!P4 STG.E.U8 desc[UR36][R6.64+0x38], R13 ;  /* 0x0000380d0600c986 */ /* 0x000fe2000c101124 */
[----:B------:R-:W-:-:S03]  /*50b0*/  ISETP.LT.OR P4, PT, R3, 0x2, !P0 ;  /* 0x000000020300780c */ /* 0x000fc60004781670 */
[----:B------:R1:W-:Y:S01]  /*50c0*/  @!P1 STG.E.U8 desc[UR36][R6.64+0x39], R87 ;  /* 0x0000395706009986 */ /* 0x0003e2000c101124 */
[----:B------:R-:W-:Y:S02]  /*50d0*/  ISETP.LT.OR P1, PT, R3, 0x1, !P2 ;  /* 0x000000010300780c */ /* 0x000fe40005721670 */
[----:B--2---:R-:W-:-:S05]  /*50e0*/  @!P3 IMAD R21, R24, R88, RZ ;  /* 0x000000581815b224 */ /* 0x004fca00078e02ff */
[----:B------:R-:W-:Y:S01]  /*50f0*/  @!P3 STG.E.U8 desc[UR36][R8.64], R21 ;  /* 0x000000150800b986 */ /* 0x000fe2000c101124 */
[----:B------:R-:W-:Y:S01]  /*5100*/  ISETP.LT.OR P3, PT, R3, 0x2, !P2 ;  /* 0x000000020300780c */ /* 0x000fe20005761670 */
[----:B------:R-:W-:-:S04]  /*5110*/  @!P4 IMAD R25, R25, R88, RZ ;  /* 0x000000581919c224 */ /* 0x000fc800078e02ff */
[----:B0-----:R-:W-:Y:S01]  /*5120*/  @!P1 IMAD R5, R26, R88, RZ ;  /* 0x000000581a059224 */ /* 0x001fe200078e02ff */
[----:B------:R-:W-:Y:S01]  /*5130*/  @!P4 STG.E.U8 desc[UR36][R8.64+0x1], R25 ;  /* 0x000001190800c986 */ /* 0x000fe2000c101124 */
[----:B------:R-:W-:-:S03]  /*5140*/  ISETP.LT.OR P4, PT, R3, 0x9, !P0 ;  /* 0x000000090300780c */ /* 0x000fc60004781670 */
[----:B------:R0:W-:Y:S01]  /*5150*/  @!P1 STG.E.U8 desc[UR36][R10.64], R5 ;  /* 0x000000050a009986 */ /* 0x0001e2000c101124 */
[----:B------:R-:W-:Y:S02]  /*5160*/  ISETP.LT.OR P1, PT, R3, 0xa, !P0 ;  /* 0x0000000a0300780c */ /* 0x000fe40004721670 */
[----:B------:R-:W-:-:S05]  /*5170*/  @!P3 IMAD R27, R27, R88, RZ ;  /* 0x000000581b1bb224 */ /* 0x000fca00078e02ff */
[----:B------:R-:W-:Y:S01]  /*5180*/  @!P3 STG.E.U8 desc[UR36][R10.64+0x1], R27 ;  /* 0x0000011b0a00b986 */ /* 0x000fe2000c101124 */
[----:B------:R-:W-:Y:S01]  /*5190*/  ISETP.LT.OR P3, PT, R3, 0x9, !P2 ;  /* 0x000000090300780c */ /* 0x000fe20005761670 */
[----:B-1----:R-:W-:-:S04]  /*51a0*/  @!P4 IMAD R7, R28, R88, RZ ;  /* 0x000000581c07c224 */ /* 0x002fc800078e02ff */
[----:B------:R-:W-:Y:S01]  /*51b0*/  @!P1 IMAD R29, R29, R88, RZ ;  /* 0x000000581d1d9224 */ /* 0x000fe200078e02ff */
[----:B------:R1:W-:Y:S01]  /*51c0*/  @!P4 STG.E.U8 desc[UR36][R8.64+0x8], R7 ;  /* 0x000008070800c986 */ /* 0x0003e2000c101124 */
[----:B------:R-:W-:-:S03]  /*51d0*/  ISETP.LT.OR P4, PT, R3, 0xa, !P2 ;  /* 0x0000000a0300780c */ /* 0x000fc60005781670 */
[----:B------:R-:W-:Y:S01]  /*51e0*/  @!P1 STG.E.U8 desc[UR36][R8.64+0x9], R29 ;  /* 0x0000091d08009986 */ /* 0x000fe2000c101124 */
[----:B------:R-:W-:Y:S02]  /*51f0*/  ISETP.LT.OR P1, PT, R3, 0x11, !P0 ;  /* 0x000000110300780c */ /* 0x000fe40004721670 */
[----:B0-----:R-:W-:-:S05]  /*5200*/  @!P3 IMAD R5, R30, R88, RZ ;  /* 0x000000581e05b224 */ /* 0x001fca00078e02ff */
[----:B------:R0:W-:Y:S01]  /*5210*/  @!P3 STG.E.U8 desc[UR36][R10.64+0x8], R5 ;  /* 0x000008050a00b986 */ /* 0x0001e2000c101124 */
[----:B------:R-:W-:Y:S01]  /*5220*/  ISETP.LT.OR P3, PT, R3, 0x12, !P0 ;  /* 0x000000120300780c */ /* 0x000fe20004761670 */
[----:B------:R-:W-:-:S04]  /*5230*/  @!P4 IMAD R31, R31, R88, RZ ;  /* 0x000000581f1fc224 */ /* 0x000fc800078e02ff */
[----:B------:R-:W-:Y:S01]  /*5240*/  @!P1 IMAD R13, R32, R88, RZ ;  /* 0x00000058200d9224 */ /* 0x000fe200078e02ff */
        /* <DEDUP_REMOVED lines=17> */
[----:B--2---:R-:W-:Y:S01]  /*5360*/  @!P1 IMAD R13, R38, R88, RZ ;  /* 0x00000058260d9224 */ /* 0x004fe200078e02ff */
        /* <DEDUP_REMOVED lines=27> */
[----:B------:R-:W-:Y:S01]  /*5520*/  @!P4 STG.E.U8 desc[UR36][R10.64+0x28], R7 ;  /* 0x000028070a00c986 */ /* 0x000fe2000c101124 */
[----:B------:R-:W-:-:S03]  /*5530*/  ISETP.LT.OR P4, PT, R3, 0x32, !P0 ;  /* 0x000000320300780c */ /* 0x000fc60004781670 */
[----:B------:R-:W-:Y:S01]  /*5540*/  @!P1 STG.E.U8 desc[UR36][R10.64+0x29], R47 ;  /* 0x0000292f0a009986 */ /* 0x000fe2000c101124 */
[----:B------:R-:W-:Y:S02]  /*5550*/  ISETP.LT.OR P1, PT, R3, 0x31, !P2 ;  /* 0x000000310300780c */ /* 0x000fe40005721670 */
[----:B0-----:R-:W-:-:S05]  /*5560*/  @!P3 IMAD R5, R48, R88, RZ ;  /* 0x000000583005b224 */ /* 0x001fca00078e02ff */
[----:B------:R0:W-:Y:S01]  /*5570*/  @!P3 STG.E.U8 desc[UR36][R8.64+0x30], R5 ;  /* 0x000030050800b986 */ /* 0x0001e2000c101124 */
[----:B------:R-:W-:Y:S01]  /*5580*/  ISETP.LT.OR P3, PT, R3, 0x32, !P2 ;  /* 0x000000320300780c */ /* 0x000fe20005761670 */
[----:B------:R-:W-:-:S04]  /*5590*/  @!P4 IMAD R49, R49, R88, RZ ;  /* 0x000000583131c224 */ /* 0x000fc800078e02ff */
[-C--:B--2---:R-:W-:Y:S01]  /*55a0*/  @!P1 IMAD R13, R50, R88.reuse, RZ ;  /* 0x00000058320d9224 */ /* 0x084fe200078e02ff */
[----:B------:R1:W-:Y:S01]  /*55b0*/  @!P4 STG.E.U8 desc[UR36][R8.64+0x31], R49 ;  /* 0x000031310800c986 */ /* 0x0003e2000c101124 */
[C---:B------:R-:W-:Y:S02]  /*55c0*/  ISETP.LT.OR P4, PT, R3.reuse, 0x39, !P0 ;  /* 0x000000390300780c */ /* 0x040fe40004781670 */
[C---:B------:R-:W-:Y:S01]  /*55d0*/  ISETP.LT.OR P0, PT, R3.reuse, 0x3a, !P0 ;  /* 0x0000003a0300780c */ /* 0x040fe20004701670 */
[----:B------:R1:W-:Y:S01]  /*55e0*/  @!P1 STG.E.U8 desc[UR36][R10.64+0x30], R13 ;  /* 0x0000300d0a009986 */ /* 0x0003e2000c101124 */
[C---:B------:R-:W-:Y:S02]  /*55f0*/  ISETP.LT.OR P1, PT, R3.reuse, 0x39, !P2 ;  /* 0x000000390300780c */ /* 0x040fe40005721670 */
[----:B------:R-:W-:Y:S01]  /*5600*/  ISETP.LT.OR P2, PT, R3, 0x3a, !P2 ;  /* 0x0000003a0300780c */ /* 0x000fe20005741670 */
[----:B------:R-:W-:-:S05]  /*5610*/  @!P3 IMAD R51, R51, R88, RZ ;  /* 0x000000583333b224 */ /* 0x000fca00078e02ff */
[----:B------:R1:W-:Y:S01]  /*5620*/  @!P3 STG.E.U8 desc[UR36][R10.64+0x31], R51 ;  /* 0x000031330a00b986 */ /* 0x0003e2000c101124 */
[-C--:B------:R-:W-:Y:S02]  /*5630*/  @!P4 IMAD R3, R52, R88.reuse, RZ ;  /* 0x000000583403c224 */ /* 0x080fe400078e02ff */
[-C--:B------:R-:W-:Y:S02]  /*5640*/  @!P0 IMAD R53, R53, R88.reuse, RZ ;  /* 0x0000005835358224 */ /* 0x080fe400078e02ff */
[-C--:B0-----:R-:W-:Y:S01]  /*5650*/  @!P1 IMAD R5, R54, R88.reuse, RZ ;  /* 0x0000005836059224 */ /* 0x081fe200078e02ff */
[----:B------:R1:W-:Y:S01]  /*5660*/  @!P4 STG.E.U8 desc[UR36][R8.64+0x38], R3 ;  /* 0x000038030800c986 */ /* 0x0003e2000c101124 */
[----:B------:R-:W-:-:S03]  /*5670*/  @!P2 IMAD R55, R55, R88, RZ ;  /* 0x000000583737a224 */ /* 0x000fc600078e02ff */
[----:B------:R1:W-:Y:S04]  /*5680*/  @!P0 STG.E.U8 desc[UR36][R8.64+0x39], R53 ;  /* 0x0000393508008986 */ /* 0x0003e8000c101124 */
[----:B------:R1:W-:Y:S04]  /*5690*/  @!P1 STG.E.U8 desc[UR36][R10.64+0x38], R5 ;  /* 0x000038050a009986 */ /* 0x0003e8000c101124 */
[----:B------:R1:W-:Y:S02]  /*56a0*/  @!P2 STG.E.U8 desc[UR36][R10.64+0x39], R55 ;  /* 0x000039370a00a986 */ /* 0x0003e4000c101124 */
.L_x_164:
[----:B------:R-:W-:Y:S05]  /*56b0*/  BSYNC B0 ;  /* 0x0000000000007941 */ /* 0x000fea0003800000 */
.L_x_34:
[----:B------:R-:W-:Y:S01]  /*56c0*/  ULDC UR4, c[0x0][0xc] ;  /* 0x0000030000047ab9 */ /* 0x000fe20000000800 */
[----:B------:R-:W-:Y:S01]  /*56d0*/  ULDC UR5, c[0x0][0x10] ;  /* 0x0000040000057ab9 */ /* 0x000fe20000000800 */
[----:B-1----:R-:W1:Y:S01]  /*56e0*/  LDC R3, c[0x0][0x14] ;  /* 0x00000500ff037b82 */ /* 0x002e620000000800 */
[----:B------:R-:W-:Y:S01]  /*56f0*/  UIMAD.WIDE.U32 UR4, UR4, UR5, URZ ;  /* 0x00000005040472a5 */ /* 0x000fe2000f8e003f */
[----:B------:R-:W-:Y:S02]  /*5700*/  IMAD.MOV.U32 R92, RZ, RZ, -0x1 ;  /* 0xffffffffff5c7424 */ /* 0x000fe400078e00ff */
[----:B0-----:R-:W-:-:S03]  /*5710*/  IMAD.MOV.U32 R23, RZ, RZ, -0x1 ;  /* 0xffffffffff177424 */ /* 0x001fc600078e00ff */
[----:B-1----:R-:W-:-:S04]  /*5720*/  IMAD.WIDE.U32 R16, R3, UR4, R16 ;  /* 0x0000000403107c25 */ /* 0x002fc8000f8e0010 */
[----:B------:R-:W-:Y:S01]  /*5730*/  IMAD R3, R3, UR5, RZ ;  /* 0x0000000503037c24 */ /* 0x000fe2000f8e02ff */
[----:B------:R-:W-:Y:S02]  /*5740*/  ULDC.64 UR4, c[0x0][0x650] ;  /* 0x0001940000047ab9 */ /* 0x000fe40000000a00 */
[----:B------:R-:W-:Y:S01]  /*5750*/  ISETP.GE.U32.AND P0, PT, R16, UR4, PT ;  /* 0x0000000410007c0c */ /* 0x000fe2000bf06070 */
[--C-:B------:R-:W-:Y:S01]  /*5760*/  IMAD.IADD R17, R17, 0x1, R3.reuse ;  /* 0x0000000111117824 */ /* 0x100fe200078e0203 */
[----:B------:R-:W-:-:S04]  /*5770*/  PRMT R3, RZ, 0x7610, R3 ;  /* 0x00007610ff037816 */ /* 0x000fc80000000003 */
[----:B------:R-:W-:-:S13]  /*5780*/  ISETP.GE.U32.AND.EX P0, PT, R17, UR5, PT, P0 ;  /* 0x0000000511007c0c */ /* 0x000fda000bf06100 */
[----:B------:R-:W-:Y:S05]  /*5790*/  @P0 BRA `(.L_x_165) ;  /* 0x0000000400640947 */ /* 0x000fea0003800000 */
[----:B------:R-:W0:Y:S01]  /*57a0*/  S2R R12, SR_CTAID.X ;  /* 0x00000000000c7919 */ /* 0x000e220000002500 */
[----:B------:R-:W1:Y:S01]  /*57b0*/  LDC.64 R10, c[0x0][0x628] ;  /* 0x00018a00ff0a7b82 */ /* 0x000e620000000a00 */
[----:B------:R-:W-:Y:S01]  /*57c0*/  ULDC UR4, c[0x0][0x150] ;  /* 0x0000540000047ab9 */ /* 0x000fe20000000800 */
[----:B--2---:R-:W-:Y:S01]  /*57d0*/  IMAD.MOV.U32 R8, RZ, RZ, R16 ;  /* 0x000000ffff087224 */ /* 0x004fe200078e0010 */
[----:B------:R-:W2:Y:S01]  /*57e0*/  S2R R24, SR_CTAID.Y ;  /* 0x0000000000187919 */ /* 0x000ea20000002600 */
[----:B------:R-:W-:-:S04]  /*57f0*/  IMAD.MOV.U32 R9, RZ, RZ, R17 ;  /* 0x000000ffff097224 */ /* 0x000fc800078e0011 */
[----:B------:R-:W2:Y:S08]  /*5800*/  LDC R21, c[0x0][0x144] ;  /* 0x00005100ff157b82 */ /* 0x000eb00000000800 */
[----:B------:R-:W2:Y:S08]  /*5810*/  LDC R0, c[0x0][0x630] ;  /* 0x00018c00ff007b82 */ /* 0x000eb00000000800 */
[----:B----4-:R-:W4:Y:S01]  /*5820*/  LDC.64 R14, c[0x0][0x620] ;  /* 0x00018800ff0e7b82 */ /* 0x010f220000000a00 */
[----:B-1----:R-:W-:-:S04]  /*5830*/  ISETP.NE.U32.AND P0, PT, R10, RZ, PT ;  /* 0x000000ff0a00720c */ /* 0x002fc80003f05070 */
[----:B------:R-:W-:Y:S02]  /*5840*/  ISETP.NE.AND.EX P0, PT, R11, RZ, PT, P0 ;  /* 0x000000ff0b00720c */ /* 0x000fe40003f05300 */
[----:B0-----:R-:W-:-:S05]  /*5850*/  I2FP.F32.U32 R3, R12 ;  /* 0x0000000c00037245 */ /* 0x001fca0000201000 */
[----:B------:R-:W-:-:S04]  /*5860*/  FMUL R3, R3, UR4 ;  /* 0x0000000403037c20 */ /* 0x000fc80008400000 */
[----:B------:R0:W1:Y:S02]  /*5870*/  F2I.U32.TRUNC.NTZ R20, R3 ;  /* 0x0000000300147305 */ /* 0x000064000020f000 */
[----:B--2---:R-:W-:Y:S05]  /*5880*/  @!P0 BRA `(.L_x_166) ;  /* 0x0000000000288947 */ /* 0x004fea0003800000 */
[----:B0-----:R-:W0:Y:S02]  /*5890*/  LDC R3, c[0x0][0x634] ;  /* 0x00018d00ff037b82 */ /* 0x001e240000000800 */
[----:B0-----:R-:W-:-:S05]  /*58a0*/  IADD3 R3, P0, R16, R3, RZ ;  /* 0x0000000310037210 */ /* 0x001fca0007f1e0ff */
[----:B------:R-:W-:-:S04]  /*58b0*/  IMAD.X R13, RZ, RZ, R17, P0 ;  /* 0x000000ffff0d7224 */ /* 0x000fc800000e0611 */
[----:B------:R-:W-:-:S04]  /*58c0*/  IMAD.WIDE.U32 R4, R13, R10, RZ ;  /* 0x0000000a0d047225 */ /* 0x000fc800078e00ff */
[----:B---3--:R-:W-:-:S04]  /*58d0*/  IMAD.WIDE.U32 R6, P0, R3, R11, R4 ;  /* 0x0000000b03067225 */ /* 0x008fc80007800004 */
[----:B------:R-:W-:-:S04]  /*58e0*/  IMAD.WIDE.U32 R4, R3, R10, RZ ;  /* 0x0000000a03047225 */ /* 0x000fc800078e00ff */
[----:B------:R-:W-:Y:S01]  /*58f0*/  IMAD.X R9, RZ, RZ, RZ, P0 ;  /* 0x000000ffff097224 */ /* 0x000fe200000e06ff */
[----:B------:R-:W-:Y:S01]  /*5900*/  IADD3 RZ, P0, R5, R6, RZ ;  /* 0x0000000605ff7210 */ /* 0x000fe20007f1e0ff */
[----:B------:R-:W-:-:S04]  /*5910*/  IMAD.MOV.U32 R8, RZ, RZ, R7 ;  /* 0x000000ffff087224 */ /* 0x000fc800078e0007 */
[----:B------:R-:W-:-:S08]  /*5920*/  IMAD.WIDE.U32.X R8, R13, R11, R8, P0 ;  /* 0x0000000b0d087225 */ /* 0x000fd000000e0408 */
.L_x_166:
[----:B------:R-:W2:Y:S01]  /*5930*/  LDC.64 R28, c[0x0][0x640] ;  /* 0x00019000ff1c7b82 */ /* 0x000ea20000000a00 */
[-CC-:B------:R-:W-:Y:S01]  /*5940*/  SHF.R.U64 R23, R8, R0.reuse, R9.reuse ;  /* 0x0000000008177219 */ /* 0x180fe20000001209 */
[----:B-1----:R-:W-:Y:S01]  /*5950*/  IMAD.MOV R20, RZ, RZ, -R20 ;  /* 0x000000ffff147224 */ /* 0x002fe200078e0a14 */
[----:B------:R-:W-:Y:S01]  /*5960*/  SHF.R.U32.HI R0, RZ, R0, R9 ;  /* 0x00000000ff007219 */ /* 0x000fe20000011609 */
[----:B------:R-:W-:Y:S01]  /*5970*/  ULDC UR4, c[0x0][0x154] ;  /* 0x0000550000047ab9 */ /* 0x000fe20000000800 */
[----:B0-----:R-:W-:Y:S01]  /*5980*/  IADD3 R3, P0, RZ, -R23, RZ ;  /* 0x80000017ff037210 */ /* 0x001fe20007f1e0ff */
[----:B------:R-:W-:Y:S02]  /*5990*/  IMAD R21, R21, R20, R12 ;  /* 0x0000001415157224 */ /* 0x000fe400078e020c */
[----:B---3--:R-:W0:Y:S01]  /*59a0*/  LDC R6, c[0x0][0x618] ;  /* 0x00018600ff067b82 */ /* 0x008e220000000800 */
[----:B------:R-:W-:Y:S02]  /*59b0*/  IMAD.MOV.U32 R7, RZ, RZ, 0x1 ;  /* 0x00000001ff077424 */ /* 0x000fe400078e00ff */
[----:B------:R-:W-:-:S04]  /*59c0*/  IMAD.X R5, RZ, RZ, ~R0, P0 ;  /* 0x000000ffff057224 */ /* 0x000fc800000e0e00 */
[-C--:B----4-:R-:W-:Y:S01]  /*59d0*/  IMAD R0, R5, R14.reuse, RZ ;  /* 0x0000000e05007224 */ /* 0x090fe200078e02ff */
[----:B------:R-:W1:Y:S01]  /*59e0*/  LDC R8, c[0x0][0x608] ;  /* 0x00018200ff087b82 */ /* 0x000e620000000800 */
[----:B------:R-:W-:-:S04]  /*59f0*/  IMAD.WIDE.U32 R4, R3, R14, R16 ;  /* 0x0000000e03047225 */ /* 0x000fc800078e0010 */
[----:B------:R-:W-:Y:S01]  /*5a00*/  IMAD R3, R3, R15, R0 ;  /* 0x0000000f03037224 */ /* 0x000fe200078e0200 */
[----:B------:R-:W-:Y:S02]  /*5a10*/  I2FP.F32.U32 R0, R24 ;  /* 0x0000001800007245 */ /* 0x000fe40000201000 */
[----:B------:R-:W3:Y:S01]  /*5a20*/  LDC R26, c[0x0][0x658] ;  /* 0x00019600ff1a7b82 */ /* 0x000ee20000000800 */
[----:B------:R-:W-:Y:S01]  /*5a30*/  IMAD.IADD R3, R5, 0x1, R3 ;  /* 0x0000000105037824 */ /* 0x000fe200078e0203 */
[----:B--2---:R-:W-:Y:S01]  /*5a40*/  ISETP.NE.U32.AND P0, PT, R28, RZ, PT ;  /* 0x000000ff1c00720c */ /* 0x004fe20003f05070 */
[----:B------:R-:W-:Y:S01]  /*5a50*/  FMUL R0, R0, UR4 ;  /* 0x0000000400007c20 */ /* 0x000fe20008400000 */
[----:B------:R-:W-:Y:S02]  /*5a60*/  IMAD.MOV.U32 R5, RZ, RZ, -0x1 ;  /* 0xffffffffff057424 */ /* 0x000fe400078e00ff */
[----:B------:R-:W-:Y:S01]  /*5a70*/  ISETP.NE.AND.EX P0, PT, R29, RZ, PT, P0 ;  /* 0x000000ff1d00720c */ /* 0x000fe20003f05300 */
[----:B------:R2:W4:Y:S01]  /*5a80*/  F2I.U32.TRUNC.NTZ R13, R0 ;  /* 0x00000000000d7305 */ /* 0x000522000020f000 */
[----:B------:R-:W2:Y:S01]  /*5a90*/  LDC R15, c[0x0][0x148] ;  /* 0x00005200ff0f7b82 */ /* 0x000ea20000000800 */
[----:B0-----:R-:W-:-:S02]  /*5aa0*/  SHF.R.U64 R12, R4, R6, R3 ;  /* 0x00000006040c7219 */ /* 0x001fc40000001203 */
[----:B------:R-:W-:-:S05]  /*5ab0*/  SHF.R.U32.HI R3, RZ, R6, R3 ;  /* 0x00000006ff037219 */ /* 0x000fca0000011603 */
[----:B------:R-:W0:Y:S01]  /*5ac0*/  LDC R20, c[0x0][0x600] ;  /* 0x00018000ff147b82 */ /* 0x000e220000000800 */
[-CC-:B-1----:R-:W-:Y:S02]  /*5ad0*/  SHF.R.U64 R10, R12, R8.reuse, R3.reuse ;  /* 0x000000080c0a7219 */ /* 0x182fe40000001203 */
[----:B------:R-:W-:-:S05]  /*5ae0*/  SHF.R.U32.HI R3, RZ, R8, R3 ;  /* 0x00000008ff037219 */ /* 0x000fca0000011603 */
[----:B------:R-:W1:Y:S01]  /*5af0*/  LDC R27, c[0x0][0x648] ;  /* 0x00019200ff1b7b82 */ /* 0x000e620000000800 */
[-C--:B---3--:R-:W-:Y:S02]  /*5b00*/  SHF.L.U32 R4, R5, R26.reuse, RZ ;  /* 0x0000001a05047219 */ /* 0x088fe400000006ff */
[-CC-:B------:R-:W-:Y:S02]  /*5b10*/  SHF.R.U64 R14, R10, R26.reuse, R3.reuse ;  /* 0x0000001a0a0e7219 */ /* 0x180fe40000001203 */
[----:B------:R-:W-:Y:S02]  /*5b20*/  SHF.R.U32.HI R5, RZ, R26, R3 ;  /* 0x0000001aff057219 */ /* 0x000fe40000011603 */
[----:B------:R-:W-:Y:S01]  /*5b30*/  LOP3.LUT R25, RZ, R4, RZ, 0x33, !PT ;  /* 0x00000004ff197212 */ /* 0x000fe200078e33ff */
[----:B------:R-:W3:Y:S01]  /*5b40*/  LDC R30, c[0x0][0x638] ;  /* 0x00018e00ff1e7b82 */ /* 0x000ee20000000800 */
[----:B------:R-:W-:Y:S01]  /*5b50*/  SHF.L.U32 R26, R7, R26, RZ ;  /* 0x0000001a071a7219 */ /* 0x000fe200000006ff */
[----:B------:R-:W-:-:S06]  /*5b60*/  IMAD.MOV.U32 R4, RZ, RZ, R14 ;  /* 0x000000ffff047224 */ /* 0x000fcc00078e000e */
[----:B------:R-:W0:Y:S01]  /*5b70*/  LDC R31, c[0x0][0x610] ;  /* 0x00018400ff1f7b82 */ /* 0x000e220000000800 */
[----:B----4-:R-:W-:Y:S05]  /*5b80*/  @!P0 BRA `(.L_x_167) ;  /* 0x0000000000288947 */ /* 0x010fea0003800000 */
        /* <DEDUP_REMOVED lines=10> */
.L_x_167:
[----:B------:R-:W-:Y:S01]  /*5c30*/  ISETP.NE.AND P0, PT, R2, 0x1, PT ;  /* 0x000000010200780c */ /* 0x000fe20003f05270 */
[----:B0-----:R-:W-:Y:S01]  /*5c40*/  VIADD R7, R20, 0xffffffff ;  /* 0xffffffff14077836 */ /* 0x001fe20000000000 */
[----:B-12---:R-:W-:Y:S01]  /*5c50*/  SHF.R.U64 R0, R4, R27, R5 ;  /* 0x0000001b04007219 */ /* 0x006fe20000001205 */
[----:B------:R-:W-:Y:S01]  /*5c60*/  IMAD.MOV R13, RZ, RZ, -R13 ;  /* 0x000000ffff0d7224 */ /* 0x000fe200078e0a0d */
[----:B------:R-:W-:Y:S01]  /*5c70*/  LOP3.LUT R5, R10, R25, RZ, 0xc0, !PT ;  /* 0x000000190a057212 */ /* 0x000fe200078ec0ff */
[----:B------:R-:W-:Y:S01]  /*5c80*/  IMAD.MOV.U32 R4, RZ, RZ, 0x1 ;  /* 0x00000001ff047424 */ /* 0x000fe200078e00ff */
[----:B------:R-:W-:Y:S01]  /*5c90*/  LOP3.LUT R12, R12, R7, RZ, 0xc0, !PT ;  /* 0x000000070c0c7212 */ /* 0x000fe200078ec0ff */
[----:B------:R-:W-:Y:S02]  /*5ca0*/  IMAD.MOV R3, RZ, RZ, -R0 ;  /* 0x000000ffff037224 */ /* 0x000fe400078e0a00 */
[----:B------:R-:W-:Y:S02]  /*5cb0*/  IMAD R0, R26, R0, R5 ;  /* 0x000000001a007224 */ /* 0x000fe400078e0205 */
[----:B---3--:R-:W-:-:S02]  /*5cc0*/  IMAD R3, R3, R30, R14 ;  /* 0x0000001e03037224 */ /* 0x008fc400078e020e */
[----:B------:R-:W-:Y:S02]  /*5cd0*/  @P0 IMAD R21, R15, R13, R24 ;  /* 0x0000000d0f150224 */ /* 0x000fe400078e0218 */
[----:B------:R-:W-:Y:S01]  /*5ce0*/  IMAD R5, R3, R20, R12 ;  /* 0x0000001403057224 */ /* 0x000fe200078e020c */
[----:B------:R-:W-:Y:S01]  /*5cf0*/  PRMT R3, R4, 0x7610, R3 ;  /* 0x0000761004037816 */ /* 0x000fe20000000003 */
[----:B------:R-:W-:-:S05]  /*5d00*/  IMAD R0, R0, R31, R21 ;  /* 0x0000001f00007224 */ /* 0x000fca00078e0215 */
[----:B------:R-:W-:Y:S02]  /*5d10*/  SEL R92, R5, R0, !P0 ;  /* 0x00000000055c7207 */ /* 0x000fe40004000000 */
[----:B------:R-:W-:-:S07]  /*5d20*/  SEL R0, R0, R5, !P0 ;  /* 0x0000000500007207 */ /* 0x000fce0004000000 */
.L_x_165:
[----:B------:R-:W-:Y:S01]  /*5d30*/  LOP3.LUT P0, RZ, R3, 0xff, RZ, 0xc0, !PT ;  /* 0x000000ff03ff7812 */ /* 0x000fe2000780c0ff */
[----:B------:R-:W-:-:S12]  /*5d40*/  IMAD.MOV.U32 R91, RZ, RZ, R0 ;  /* 0x000000ffff5b7224 */ /* 0x000fd800078e0000 */
[----:B------:R-:W-:Y:S05]  /*5d50*/  @P0 BRA `(.L_x_168) ;  /* 0xffffffb400000947 */ /* 0x000fea000383ffff */
[----:B------:R-:W-:Y:S05]  /*5d60*/  EXIT ;  /* 0x000000000000794d */ /* 0x000fea0003800000 */
.L_x_7:
[----:B0-----:R-:W-:Y:S01]  /*5d70*/  ULDC.64 UR4, c[0x0][0x650] ;  /* 0x0001940000047ab9 */ /* 0x001fe20000000a00 */
        /* <DEDUP_REMOVED lines=25> */
.L_x_170:
[----:B------:R-:W0:Y:S01]  /*5f10*/  LDC.64 R26, c[0x0][0x640] ;  /* 0x00019000ff1a7b82 */ /* 0x000e220000000a00 */
[-CC-:B------:R-:W-:Y:S01]  /*5f20*/  SHF.R.U64 R21, R12, R8.reuse, R13.reuse ;  /* 0x000000080c157219 */ /* 0x180fe2000000120d */
[----:B------:R-:W-:Y:S01]  /*5f30*/  IMAD.MOV.U32 R30, RZ, RZ, 0x1 ;  /* 0x00000001ff1e7424 */ /* 0x000fe200078e00ff */
[----:B------:R-:W-:Y:S02]  /*5f40*/  SHF.R.U32.HI R6, RZ, R8, R13 ;  /* 0x00000008ff067219 */ /* 0x000fe4000001160d */
[----:B------:R-:W-:-:S03]  /*5f50*/  IADD3 R11, P0, RZ, -R21, RZ ;  /* 0x80000015ff0b7210 */ /* 0x000fc60007f1e0ff */
[----:B------:R-:W1:Y:S02]  /*5f60*/  LDC R10, c[0x0][0x618] ;  /* 0x00018600ff0a7b82 */ /* 0x000e640000000800 */
[----:B------:R-:W-:-:S04]  /*5f70*/  IMAD.X R7, RZ, RZ, ~R6, P0 ;  /* 0x000000ffff077224 */ /* 0x000fc800000e0e06 */
[-C--:B------:R-:W-:Y:S02]  /*5f80*/  IMAD R8, R7, R22.reuse, RZ ;  /* 0x0000001607087224 */ /* 0x080fe400078e02ff */
[----:B------:R-:W2:Y:S01]  /*5f90*/  LDC R12, c[0x0][0x608] ;  /* 0x00018200ff0c7b82 */ /* 0x000ea20000000800 */
[----:B------:R-:W-:-:S04]  /*5fa0*/  IMAD.WIDE.U32 R6, R11, R22, R16 ;  /* 0x000000160b067225 */ /* 0x000fc800078e0010 */
[----:B------:R-:W-:-:S03]  /*5fb0*/  IMAD R11, R11, R23, R8 ;  /* 0x000000170b0b7224 */ /* 0x000fc600078e0208 */
[----:B------:R-:W3:Y:S01]  /*5fc0*/  LDC R25, c[0x0][0x658] ;  /* 0x00019600ff197b82 */ /* 0x000ee20000000800 */
[----:B------:R-:W-:Y:S01]  /*5fd0*/  IMAD.IADD R7, R7, 0x1, R11 ;  /* 0x0000000107077824 */ /* 0x000fe200078e020b */
[----:B0-----:R-:W-:-:S04]  /*5fe0*/  ISETP.NE.U32.AND P0, PT, R26, RZ, PT ;  /* 0x000000ff1a00720c */ /* 0x001fc80003f05070 */
[----:B------:R-:W-:Y:S02]  /*5ff0*/  ISETP.NE.AND.EX P0, PT, R27, RZ, PT, P0 ;  /* 0x000000ff1b00720c */ /* 0x000fe40003f05300 */
[----:B------:R-:W0:Y:S01]  /*6000*/  LDC R22, c[0x0][0x600] ;  /* 0x00018000ff167b82 */ /* 0x000e220000000800 */
[-CC-:B-1----:R-:W-:Y:S02]  /*6010*/  SHF.R.U64 R8, R6, R10.reuse, R7.reuse ;  /* 0x0000000a06087219 */ /* 0x182fe40000001207 */
[----:B------:R-:W-:Y:S01]  /*6020*/  SHF.R.U32.HI R7, RZ, R10, R7 ;  /* 0x0000000aff077219 */ /* 0x000fe20000011607 */
[----:B------:R-:W-:-:S04]  /*6030*/  IMAD.MOV.U32 R10, RZ, RZ, -0x1 ;  /* 0xffffffffff0a7424 */ /* 0x000fc800078e00ff */
        /* <DEDUP_REMOVED lines=21> */
.L_x_171:
[----:B------:R-:W-:Y:S01]  /*6190*/  ISETP.NE.AND P0, PT, R2, 0x1, PT ;  /* 0x000000010200780c */ /* 0x000fe20003f05270 */
[----:B0-----:R-:W-:Y:S01]  /*61a0*/  VIADD R11, R22, 0xffffffff ;  /* 0xffffffff160b7836 */ /* 0x001fe20000000000 */
[----:B-1----:R-:W-:Y:S02]  /*61b0*/  SHF.R.U64 R6, R6, R24, R7 ;  /* 0x0000001806067219 */ /* 0x002fe40000001207 */
[----:B------:R-:W-:Y:S02]  /*61c0*/  SHF.L.U32 R30, R30, R25, RZ ;  /* 0x000000191e1e7219 */ /* 0x000fe400000006ff */
[----:B------:R-:W-:Y:S01]  /*61d0*/  LOP3.LUT R5, R23, R32, RZ, 0xc0, !PT ;  /* 0x0000002017057212 */ /* 0x000fe200078ec0ff */
[----:B------:R-:W-:-:S04]  /*61e0*/  IMAD.MOV R7, RZ, RZ, -R6 ;  /* 0x000000ffff077224 */ /* 0x000fc800078e0a06 */
[----:B------:R-:W-:Y:S01]  /*61f0*/  IMAD R6, R30, R6, R5 ;  /* 0x000000061e067224 */ /* 0x000fe200078e0205 */
[----:B------:R-:W-:Y:S01]  /*6200*/  LOP3.LUT R5, R8, R11, RZ, 0xc0, !PT ;  /* 0x0000000b08057212 */ /* 0x000fe200078ec0ff */
[----:B------:R-:W-:Y:S02]  /*6210*/  @P0 IMAD R3, R9, R14, R4 ;  /* 0x0000000e09030224 */ /* 0x000fe400078e0204 */
[----:B--2---:R-:W-:Y:S02]  /*6220*/  IMAD R4, R7, R28, R20 ;  /* 0x0000001c07047224 */ /* 0x004fe400078e0214 */
[----:B---3--:R-:W-:Y:S02]  /*6230*/  IMAD R3, R6, R29, R3 ;  /* 0x0000001d06037224 */ /* 0x008fe400078e0203 */
[----:B------:R-:W-:Y:S02]  /*6240*/  IMAD R4, R4, R22, R5 ;  /* 0x0000001604047224 */ /* 0x000fe400078e0205 */
[----:B------:R-:W-:-:S02]  /*6250*/  IMAD.MOV.U32 R8, RZ, RZ, 0x1 ;  /* 0x00000001ff087424 */ /* 0x000fc400078e00ff */
[----:B------:R-:W-:Y:S01]  /*6260*/  IMAD.MOV.U32 R6, RZ, RZ, R21 ;  /* 0x000000ffff067224 */ /* 0x000fe200078e0015 */
[----:B------:R-:W-:Y:S02]  /*6270*/  SEL R7, R4, R3, !P0 ;  /* 0x0000000304077207 */ /* 0x000fe40004000000 */
[----:B------:R-:W-:-:S07]  /*6280*/  SEL R20, R3, R4, !P0 ;  /* 0x0000000403147207 */ /* 0x000fce0004000000 */
.L_x_169:
[----:B------:R-:W-:-:S08]  /*6290*/  NOP ;  /* 0x0000000000007918 */ /* 0x000fd00000000000 */
[----:B------:R-:W0:-:S00]  /*62a0*/  USETMAXREG.DEALLOC.CTAPOOL 0x28 ;  /* 0x00000028000079c8 */ /* 0x000e0000080e0500 */
[----:B0-----:R-:W-:-:S13]  /*62b0*/  ISETP.NE.AND P0, PT, R0, RZ, PT ;  /* 0x000000ff0000720c */ /* 0x001fda0003f05270 */
[----:B------:R-:W-:Y:S05]  /*62c0*/  @P0 EXIT ;  /* 0x000000000000094d */ /* 0x000fea0003800000 */
[----:B------:R-:W-:Y:S01]  /*62d0*/  LOP3.LUT P0, RZ, R8, 0xff, RZ, 0xc0, !PT ;  /* 0x000000ff08ff7812 */ /* 0x000fe2000780c0ff */
[----:B------:R-:W-:Y:S02]  /*62e0*/  IMAD.MOV.U32 R0, RZ, RZ, 0x1 ;  /* 0x00000001ff007424 */ /* 0x000fe400078e00ff */
[----:B------:R-:W-:-:S10]  /*62f0*/  IMAD.MOV.U32 R3, RZ, RZ, RZ ;  /* 0x000000ffff037224 */ /* 0x000fd400078e00ff */
[----:B------:R-:W-:Y:S05]  /*6300*/  @!P0 BRA `(.L_x_172) ;  /* 0x0000000c00448947 */ /* 0x000fea0003800000 */
[----:B------:R-:W0:Y:S01]  /*6310*/  LDC R0, c[0x0][0x28c] ;  /* 0x0000a300ff007b82 */ /* 0x000e220000000800 */
[----:B------:R-:W-:Y:S01]  /*6320*/  ULDC UR5, c[0x0][0x658] ;  /* 0x0001960000057ab9 */ /* 0x000fe20000000800 */
[----:B------:R-:W-:Y:S01]  /*6330*/  UMOV UR7, 0xffffffff ;  /* 0xffffffff00077882 */ /* 0x000fe20000000000 */
[----:B------:R-:W-:Y:S01]  /*6340*/  ULDC UR6, c[0x0][0xc] ;  /* 0x0000030000067ab9 */ /* 0x000fe20000000800 */
[----:B------:R-:W-:Y:S01]  /*6350*/  USHF.L.U32 UR8, UR7, UR5, URZ ;  /* 0x0000000507087299 */ /* 0x000fe2000800063f */
[----:B------:R-:W-:Y:S01]  /*6360*/  BSSY B0, `(.L_x_172) ;  /* 0x00000cb000007945 */ /* 0x000fe20003800000 */
[----:B------:R-:W-:Y:S01]  /*6370*/  UMOV UR9, 0x1 ;  /* 0x0000000100097882 */ /* 0x000fe20000000000 */
[----:B------:R-:W-:Y:S01]  /*6380*/  ULDC UR7, c[0x0][0x10] ;  /* 0x0000040000077ab9 */ /* 0x000fe20000000800 */
[----:B------:R-:W1:Y:S01]  /*6390*/  S2UR UR10, SR_CgaCtaId ;  /* 0x00000000000a79c3 */ /* 0x000e620000008800 */
[----:B------:R-:W-:Y:S01]  /*63a0*/  UIMAD.WIDE.U32 UR6, UR6, UR7, URZ ;  /* 0x00000007060672a5 */ /* 0x000fe2000f8e003f */
[----:B------:R-:W-:Y:S01]  /*63b0*/  IMAD.MOV.U32 R11, RZ, RZ, 0x1 ;  /* 0x00000001ff0b7424 */ /* 0x000fe200078e00ff */
[----:B------:R-:W-:Y:S01]  /*63c0*/  USHF.L.U32 UR17, UR9, UR5, URZ ;  /* 0x0000000509117299 */ /* 0x000fe2000800063f */
[----:B------:R-:W-:Y:S01]  /*63d0*/  LOP3.LUT R8, R19, 0x2, RZ, 0xfc, !PT ;  /* 0x0000000213087812 */ /* 0x000fe200078efcff */
[----:B------:R-:W-:Y:S01]  /*63e0*/  ULDC UR4, c[0x0][0x600] ;  /* 0x0001800000047ab9 */ /* 0x000fe20000000800 */
[----:B------:R-:W-:Y:S01]  /*63f0*/  ULDC UR5, c[0x0][0x14] ;  /* 0x0000050000057ab9 */ /* 0x000fe20000000800 */
[----:B------:R-:W-:-:S02]  /*6400*/  UIADD3 UR4, UR4, -0x1, URZ ;  /* 0xffffffff04047890 */ /* 0x000fc4000fffe03f */
[----:B------:R-:W-:Y:S02]  /*6410*/  UIMAD.WIDE.U32 UR22, UR6, UR5, URZ ;  /* 0x00000005061672a5 */ /* 0x000fe4000f8e003f */
[----:B------:R-:W-:Y:S02]  /*6420*/  UIMAD UR13, UR7, UR5, URZ ;  /* 0x00000005070d72a4 */ /* 0x000fe4000f8e023f */
[----:B------:R-:W-:Y:S02]  /*6430*/  ULOP3.LUT UR16, URZ, UR8, URZ, 0x33, !UPT ;  /* 0x000000083f107292 */ /* 0x000fe4000f8e333f */
[----:B------:R-:W-:Y:S01]  /*6440*/  UIADD3 UR13, UR23, UR13, URZ ;  /* 0x0000000d170d7290 */ /* 0x000fe2000fffe03f */
[----:B0-----:R-:W-:Y:S01]  /*6450*/  VIADD R0, R0, 0x7f ;  /* 0x0000007f00007836 */ /* 0x001fe20000000000 */
[----:B------:R-:W-:-:S04]  /*6460*/  ULDC.64 UR24, c[0x0][0x198] ;  /* 0x0000660000187ab9 */ /* 0x000fc80000000a00 */
[----:B------:R-:W-:Y:S01]  /*6470*/  SHF.R.S32.HI R3, RZ, 0x1f, R0 ;  /* 0x0000001fff037819 */ /* 0x000fe20000011400 */
[----:B-1----:R-:W-:-:S03]  /*6480*/  IMAD.U32 R9, RZ, RZ, UR10 ;  /* 0x0000000aff097e24 */ /* 0x002fc6000f8e00ff */
[----:B------:R-:W-:Y:S01]  /*6490*/  LEA.HI R3, R3, R0, RZ, 0x7 ;  /* 0x0000000003037211 */ /* 0x000fe200078f38ff */
[----:B------:R-:W-:-:S03]  /*64a0*/  IMAD.MOV.U32 R0, RZ, RZ, 0x1 ;  /* 0x00000001ff007424 */ /* 0x000fc600078e00ff */
[----:B------:R-:W-:Y:S01]  /*64b0*/  SHF.R.S32.HI R10, RZ, 0x7, R3 ;  /* 0x00000007ff0a7819 */ /* 0x000fe20000011403 */
[----:B------:R-:W-:Y:S01]  /*64c0*/  IMAD.MOV.U32 R3, RZ, RZ, RZ ;  /* 0x000000ffff037224 */ /* 0x000fe200078e00ff */
[----:B------:R-:W-:-:S03]  /*64d0*/  LEA R12, R9, 0x100, 0xe ;  /* 0x00000100090c7811 */ /* 0x000fc600078e70ff */
[----:B------:R-:W-:-:S07]  /*64e0*/  VIADD R13, R10, 0x1 ;  /* 0x000000010a0d7836 */ /* 0x000fce0000000000 */
.L_x_183:
[----:B------:R-:W-:-:S03]  /*64f0*/  UMOV UR5, 0xffffffff ;  /* 0xffffffff00057882 */ /* 0x000fc60000000000 */
[----:B------:R-:W-:Y:S05]  /*6500*/  BRA.DIV UR5, `(.L_x_173) ;  /* 0x0000000e05887947 */ /* 0x000fea000b800000 */
[----:B------:R-:W-:-:S13]  /*6510*/  ELECT P6, URZ, PT ;  /* 0x00000000003f782f */ /* 0x000fda00038c0000 */
.L_x_193:
[----:B------:R-:W0:Y:S01]  /*6520*/  LDC R4, c[0x0][0x28c] ;  /* 0x0000a300ff047b82 */ /* 0x000e220000000800 */
[----:B------:R-:W-:Y:S01]  /*6530*/  BSSY B1, `(.L_x_174) ;  /* 0x000003a000017945 */ /* 0x000fe20003800000 */
[----:B0-----:R-:W-:-:S13]  /*6540*/  ISETP.LT.OR P6, PT, R4, 0x1, !P6 ;  /* 0x000000010400780c */ /* 0x001fda00077c1670 */
[----:B------:R-:W-:Y:S05]  /*6550*/  @P6 BRA `(.L_x_175) ;  /* 0x0000000000dc6947 */ /* 0x000fea0003800000 */
[----:B------:R-:W-:Y:S02]  /*6560*/  IMAD R20, R20, 0x2, R9 ;  /* 0x0000000214147824 */ /* 0x000fe400078e0209 */
[----:B------:R-:W-:Y:S02]  /*6570*/  IMAD.SHL.U32 R21, R7, 0x40, RZ ;  /* 0x0000004007157824 */ /* 0x000fe400078e00ff */
[----:B------:R-:W-:Y:S02]  /*6580*/  IMAD.MOV.U32 R24, RZ, RZ, RZ ;  /* 0x000000ffff187224 */ /* 0x000fe400078e00ff */
[----:B------:R-:W-:Y:S02]  /*6590*/  IMAD.MOV.U32 R4, RZ, RZ, R13 ;  /* 0x000000ffff047224 */ /* 0x000fe400078e000d */
[----:B------:R-:W-:Y:S02]  /*65a0*/  IMAD.MOV.U32 R5, RZ, RZ, R0 ;  /* 0x000000ffff057224 */ /* 0x000fe400078e0000 */
[----:B------:R-:W-:-:S02]  /*65b0*/  IMAD.MOV.U32 R7, RZ, RZ, R3 ;  /* 0x000000ffff077224 */ /* 0x000fc400078e0003 */
[----:B------:R-:W-:-:S07]  /*65c0*/  IMAD.SHL.U32 R20, R20, 0x80, RZ ;  /* 0x0000008014147824 */ /* 0x000fce00078e00ff */
.L_x_178:
[----:B------:R-:W0:Y:S01]  /*65d0*/  S2UR UR5, SR_CgaCtaId ;  /* 0x00000000000579c3 */ /* 0x000e220000008800 */
[----:B------:R-:W-:Y:S02]  /*65e0*/  MOV R14, 0x400 ;  /* 0x00000400000e7802 */ /* 0x000fe40000000f00 */
[----:B------:R-:W-:-:S13]  /*65f0*/  LOP3.LUT P1, RZ, R18, 0x7f, RZ, 0xc0, !PT ;  /* 0x0000007f12ff7812 */ /* 0x000fda000782c0ff */
[----:B------:R-:W1:Y:S01]  /*6600*/  @!P1 LDC R15, c[0x0][0x500] ;  /* 0x00014000ff0f9b82 */ /* 0x000e620000000800 */
[----:B0-----:R-:W-:-:S05]  /*6610*/  IMAD.U32 R9, RZ, RZ, UR5 ;  /* 0x00000005ff097e24 */ /* 0x001fca000f8e00ff */
[----:B------:R-:W-:Y:S02]  /*6620*/  LEA R22, R9, R14, 0x18 ;  /* 0x0000000e09167211 */ /* 0x000fe400078ec0ff */
[----:B------:R-:W-:-:S03]  /*6630*/  SHF.L.U32 R14, R5, 0x1f, RZ ;  /* 0x0000001f050e7819 */ /* 0x000fc600000006ff */
[----:B------:R-:W-:-:S04]  /*6640*/  IMAD R23, R7, 0x8, R22 ;  /* 0x0000000807177824 */ /* 0x000fc800078e0216 */
[----:B------:R-:W0:Y:S02]  /*6650*/  SYNCS.PHASECHK.TRANS64.TRYWAIT P0, [R23+URZ+0x18], R14 ;  /* 0x0000180e170075a7 */ /* 0x000e24000800017f */
[----:B01----:R-:W-:Y:S05]  /*6660*/  @!P0 BRA `(.L_x_176) ;  /* 0x0000000c00508947 */ /* 0x003fea0003800000 */
.L_x_194:
[----:B0-----:R-:W-:Y:S01]  /*6670*/  PRMT R14, R8, 0x9910, RZ ;  /* 0x00009910080e7816 */ /* 0x001fe200000000ff */
[----:B------:R0:W-:Y:S03]  /*6680*/  @!P1 SYNCS.ARRIVE.TRANS64 RZ, [R23+URZ], R15 ;  /* 0x0000000f17ff99a7 */ /* 0x0001e6000800003f */
[----:B------:R-:W-:-:S13]  /*6690*/  ISETP.NE.AND P0, PT, R14, 0x2, PT ;  /* 0x000000020e00780c */ /* 0x000fda0003f05270 */
[----:B0-----:R-:W-:Y:S05]  /*66a0*/  @P0 BRA `(.L_x_177) ;  /* 0x0000000000040947 */ /* 0x001fea0003800000 */
[----:B------:R-:W-:Y:S01]  /*66b0*/  BPT.TRAP 0x1 ;  /* 0x000000040000795c */ /* 0x000fe20000300000 */
.L_x_177:
[C---:B------:R-:W-:Y:S01]  /*66c0*/  IMAD R14, R7.reuse, 0x8000, R12 ;  /* 0x00008000070e7824 */ /* 0x040fe200078e020c */
[----:B------:R-:W-:Y:S01]  /*66d0*/  R2UR UR8, R22 ;  /* 0x00000000160872ca */ /* 0x000fe200000e0000 */
[----:B------:R-:W-:Y:S01]  /*66e0*/  IMAD R22, R7, 0x2000, R22 ;  /* 0x0000200007167824 */ /* 0x000fe200078e0216 */
[----:B------:R-:W-:Y:S01]  /*66f0*/  R2UR UR18, R20 ;  /* 0x00000000141272ca */ /* 0x000fe200000e0000 */
[----:B------:R-:W-:Y:S01]  /*6700*/  VIADD R4, R4, 0xffffffff ;  /* 0xffffffff04047836 */ /* 0x000fe20000000000 */
[----:B------:R-:W-:Y:S01]  /*6710*/  R2UR UR5, R14 ;  /* 0x000000000e0572ca */ /* 0x000fe200000e0000 */
[----:B------:R-:W-:Y:S01]  /*6720*/  UIADD3 UR6, UP0, UR24, 0xf0, URZ ;  /* 0x000000f018067890 */ /* 0x000fe2000ff1e03f */
[----:B------:R-:W-:Y:S01]  /*6730*/  R2UR UR11, R22 ;  /* 0x00000000160b72ca */ /* 0x000fe200000e0000 */
[----:B------:R-:W-:Y:S01]  /*6740*/  UIADD3 UR26, UP1, UR24, 0x1f0, URZ ;  /* 0x000001f0181a7890 */ /* 0x000fe2000ff3e03f */
[----:B------:R-:W-:Y:S01]  /*6750*/  R2UR UR9, R23 ;  /* 0x00000000170972ca */ /* 0x000fe200000e0000 */
[----:B------:R-:W-:Y:S01]  /*6760*/  UIADD3.X UR7, URZ, UR25, URZ, UP0, !UPT ;  /* 0x000000193f077290 */ /* 0x000fe200087fe43f */
[----:B------:R-:W-:Y:S01]  /*6770*/  R2UR UR10, R24 ;  /* 0x00000000180a72ca */ /* 0x000fe200000e0000 */
[----:B------:R-:W-:Y:S01]  /*6780*/  VIADD R7, R7, 0x1 ;  /* 0x0000000107077836 */ /* 0x000fe20000000000 */
[----:B------:R-:W-:Y:S01]  /*6790*/  R2UR UR12, R6 ;  /* 0x00000000060c72ca */ /* 0x000fe200000e0000 */
[----:B------:R-:W-:Y:S01]  /*67a0*/  UIADD3.X UR27, URZ, UR25, URZ, UP1, !UPT ;  /* 0x000000193f1b7290 */ /* 0x000fe20008ffe43f */
[----:B------:R-:W-:Y:S01]  /*67b0*/  R2UR UR19, R21 ;  /* 0x00000000151372ca */ /* 0x000fe200000e0000 */
[----:B------:R-:W-:Y:S01]  /*67c0*/  UMOV UR20, 0x30000 ;  /* 0x0003000000147882 */ /* 0x000fe20000000000 */
[----:B------:R-:W-:Y:S01]  /*67d0*/  ISETP.GT.AND P1, PT, R4, 0x1, PT ;  /* 0x000000010400780c */ /* 0x000fe20003f24270 */
[----:B------:R-:W-:Y:S01]  /*67e0*/  UIADD3 UR8, UR8, UR5, URZ ;  /* 0x0000000508087290 */ /* 0x000fe2000fffe03f */
[----:B------:R-:W-:Y:S01]  /*67f0*/  ISETP.NE.AND P0, PT, R7, 0x3, PT ;  /* 0x000000030700780c */ /* 0x000fe20003f05270 */
[----:B------:R-:W-:Y:S01]  /*6800*/  UIADD3 UR5, UR11, 0x18100, URZ ;  /* 0x000181000b057890 */ /* 0x000fe2000fffe03f */
[----:B------:R-:W-:Y:S01]  /*6810*/  VIADD R24, R24, 0x80 ;  /* 0x0000008018187836 */ /* 0x000fe20000000000 */
[----:B------:R-:W-:Y:S01]  /*6820*/  UMOV UR14, 0x0 ;  /* 0x00000000000e7882 */ /* 0x000fe20000000000 */
[----:B------:R-:W-:Y:S01]  /*6830*/  UMOV UR15, 0x10000000 ;  /* 0x10000000000f7882 */ /* 0x000fe20000000000 */
[----:B------:R-:W-:Y:S01]  /*6840*/  UMOV UR11, UR18 ;  /* 0x00000012000b7c82 */ /* 0x000fe20008000000 */
[----:B------:R-:W-:-:S02]  /*6850*/  SEL R14, RZ, 0x1, P0 ;  /* 0x00000001ff0e7807 */ /* 0x000fc40000000000 */
[----:B------:R0:W-:Y:S01]  /*6860*/  UTMALDG.3D.MULTICAST [UR8], [UR6], UR20, desc[UR14] ;  /* 0x00000e08060073b4 */ /* 0x0001e20008011814 */
[----:B------:R-:W-:Y:S02]  /*6870*/  SEL R7, R7, RZ, P0 ;  /* 0x000000ff07077207 */ /* 0x000fe40000000000 */
[----:B------:R-:W-:Y:S01]  /*6880*/  LOP3.LUT R5, R5, R14, RZ, 0x3c, !PT ;  /* 0x0000000e05057212 */ /* 0x000fe200078e3cff */
[----:B0-----:R-:W-:Y:S01]  /*6890*/  UMOV UR8, UR5 ;  /* 0x0000000500087c82 */ /* 0x001fe20008000000 */
[----:B------:R-:W-:Y:S02]  /*68a0*/  UMOV UR11, UR19 ;  /* 0x00000013000b7c82 */ /* 0x000fe40008000000 */
[----:B------:R0:W-:Y:S02]  /*68b0*/  UTMALDG.3D [UR8], [UR26], desc[UR14] ;  /* 0x00000e081a0075b4 */ /* 0x0001e40008011000 */
[----:B0-----:R-:W-:Y:S05]  /*68c0*/  @P1 BRA `(.L_x_178) ;  /* 0xfffffffc00401947 */ /* 0x001fea000383ffff */
.L_x_175:
[----:B------:R-:W-:Y:S05]  /*68d0*/  BSYNC B1 ;  /* 0x0000000000017941 */ /* 0x000fea0003800000 */
.L_x_174:
[----:B------:R-:W-:Y:S01]  /*68e0*/  LOP3.LUT P1, RZ, R11, 0xff, RZ, 0xc0, !PT ;  /* 0x000000ff0bff7812 */ /* 0x000fe2000782c0ff */
[C---:B------:R-:W-:Y:S01]  /*68f0*/  IMAD.IADD R6, R10.reuse, 0x1, R3 ;  /* 0x000000010a067824 */ /* 0x040fe200078e0203 */
[----:B------:R-:W-:Y:S01]  /*6900*/  ULDC.64 UR6, c[0x0][0x650] ;  /* 0x0001940000067ab9 */ /* 0x000fe20000000a00 */
[----:B------:R-:W-:Y:S01]  /*6910*/  ISETP.GE.U32.AND P2, PT, R10, 0x3, PT ;  /* 0x000000030a00780c */ /* 0x000fe20003f46070 */
[----:B------:R-:W-:Y:S01]  /*6920*/  BSSY B1, `(.L_x_179) ;  /* 0x000006c000017945 */ /* 0x000fe20003800000 */
[----:B------:R-:W-:Y:S01]  /*6930*/  IMAD.MOV.U32 R20, RZ, RZ, -0x1 ;  /* 0xffffffffff147424 */ /* 0x000fe200078e00ff */
[----:B------:R-:W-:Y:S01]  /*6940*/  ISETP.GT.U32.AND P0, PT, R6, 0x2, PT ;  /* 0x000000020600780c */ /* 0x000fe20003f04070 */
[----:B------:R-:W-:Y:S01]  /*6950*/  IMAD.MOV.U32 R7, RZ, RZ, -0x1 ;  /* 0xffffffffff077424 */ /* 0x000fe200078e00ff */
[----:B------:R-:W-:Y:S02]  /*6960*/  PRMT R11, RZ, 0x7610, R11 ;  /* 0x00007610ff0b7816 */ /* 0x000fe4000000000b */
[----:B------:R-:W-:-:S03]  /*6970*/  ISETP.LT.U32.AND P0, PT, R10, 0x3, P0 ;  /* 0x000000030a00780c */ /* 0x000fc60000701070 */
[----:B------:R-:W0:Y:S01]  /*6980*/  @P1 S2R R9, SR_CgaCtaId ;  /* 0x0000000000091919 */ /* 0x000e220000008800 */
[----:B------:R-:W-:-:S04]  /*6990*/  @P1 MOV R4, 0x400 ;  /* 0x0000040000041802 */ /* 0x000fc80000000f00 */
[----:B0-----:R-:W-:Y:S01]  /*69a0*/  @P1 LEA R3, R9, R4, 0x18 ;  /* 0x0000000409031211 */ /* 0x001fe200078ec0ff */
[----:B------:R-:W-:-:S03]  /*69b0*/  IMAD.WIDE.U32 R4, R6, -0x55555555, RZ ;  /* 0xaaaaaaab06047825 */ /* 0x000fc600078e00ff */
[----:B------:R0:W-:Y:S01]  /*69c0*/  @P1 SYNCS.ARRIVE.TRANS64.A1T0 RZ, [R3+URZ+0x48], RZ ;  /* 0x000048ff03ff19a7 */ /* 0x0001e2000810003f */
[----:B------:R-:W-:Y:S02]  /*69d0*/  IADD3 R16, P1, R16, UR22, RZ ;  /* 0x0000001610107c10 */ /* 0x000fe4000ff3e0ff */
[----:B------:R-:W-:Y:S02]  /*69e0*/  SHF.R.U32.HI R5, RZ, 0x1, R5 ;  /* 0x00000001ff057819 */ /* 0x000fe40000011605 */
[----:B------:R-:W-:Y:S02]  /*69f0*/  IADD3.X R17, R17, UR13, RZ, P1, !PT ;  /* 0x0000000d11117c10 */ /* 0x000fe40008ffe4ff */
[----:B------:R-:W-:Y:S02]  /*6a00*/  PRMT R4, RZ, 0x7610, R4 ;  /* 0x00007610ff047816 */ /* 0x000fe40000000004 */
[----:B0-----:R-:W-:Y:S02]  /*6a10*/  SEL R3, RZ, 0x1, !P0 ;  /* 0x00000001ff037807 */ /* 0x001fe40004000000 */
[----:B------:R-:W-:-:S02]  /*6a20*/  ISETP.GE.U32.AND P0, PT, R16, UR6, PT ;  /* 0x0000000610007c0c */ /* 0x000fc4000bf06070 */
[----:B------:R-:W-:Y:S01]  /*6a30*/  LOP3.LUT R0, R0, R3, RZ, 0x3c, !PT ;  /* 0x0000000300007212 */ /* 0x000fe200078e3cff */
[----:B------:R-:W-:Y:S01]  /*6a40*/  IMAD R3, R5, -0x3, R6 ;  /* 0xfffffffd05037824 */ /* 0x000fe200078e0206 */
[----:B------:R-:W-:Y:S01]  /*6a50*/  ISETP.GE.U32.AND.EX P0, PT, R17, UR7, PT, P0 ;  /* 0x0000000711007c0c */ /* 0x000fe2000bf06100 */
[----:B------:R-:W-:Y:S01]  /*6a60*/  IMAD.MOV.U32 R6, RZ, RZ, -0x1 ;  /* 0xffffffffff067424 */ /* 0x000fe200078e00ff */
[----:B------:R-:W-:-:S11]  /*6a70*/  @P2 LOP3.LUT R0, R0, 0x1, R5, 0x78, !PT ;  /* 0x0000000100002812 */ /* 0x000fd600078e7805 */
[----:B------:R-:W-:Y:S05]  /*6a80*/  @P0 BRA `(.L_x_180) ;  /* 0x0000000400540947 */ /* 0x000fea0003800000 */
[----:B------:R-:W0:Y:S01]  /*6a90*/  S2R R15, SR_CTAID.X ;  /* 0x00000000000f7919 */ /* 0x000e220000002500 */
[----:B------:R-:W-:Y:S01]  /*6aa0*/  ULDC.64 UR6, c[0x0][0x628] ;  /* 0x00018a0000067ab9 */ /* 0x000fe20000000a00 */
[----:B------:R-:W-:Y:S01]  /*6ab0*/  ULDC UR8, c[0x0][0x630] ;  /* 0x00018c0000087ab9 */ /* 0x000fe20000000800 */
[----:B------:R-:W-:Y:S01]  /*6ac0*/  ISETP.NE.U32.AND P0, PT, RZ, UR6, PT ;  /* 0x00000006ff007c0c */ /* 0x000fe2000bf05070 */
[----:B------:R-:W1:Y:S01]  /*6ad0*/  S2R R20, SR_CTAID.Y ;  /* 0x0000000000147919 */ /* 0x000e620000002600 */
[----:B------:R-:W-:Y:S01]  /*6ae0*/  ULDC UR9, c[0x0][0x150] ;  /* 0x0000540000097ab9 */ /* 0x000fe20000000800 */
[----:B------:R-:W-:Y:S01]  /*6af0*/  IMAD.MOV.U32 R4, RZ, RZ, R16 ;  /* 0x000000ffff047224 */ /* 0x000fe200078e0010 */
[----:B------:R-:W-:Y:S01]  /*6b00*/  ISETP.NE.AND.EX P0, PT, RZ, UR7, PT, P0 ;  /* 0x00000007ff007c0c */ /* 0x000fe2000bf05300 */
[----:B------:R-:W-:Y:S01]  /*6b10*/  IMAD.MOV.U32 R5, RZ, RZ, R17 ;  /* 0x000000ffff057224 */ /* 0x000fe200078e0011 */
[----:B0-----:R-:W-:-:S11]  /*6b20*/  I2FP.F32.U32 R22, R15 ;  /* 0x0000000f00167245 */ /* 0x001fd60000201000 */
[----:B------:R-:W-:Y:S05]  /*6b30*/  @!P0 BRA `(.L_x_181) ;  /* 0x0000000000288947 */ /* 0x000fea0003800000 */
[----:B------:R-:W-:Y:S02]  /*6b40*/  ULDC UR5, c[0x0][0x634] ;  /* 0x00018d0000057ab9 */ /* 0x000fe40000000800 */
[----:B------:R-:W-:-:S05]  /*6b50*/  IADD3 R5, P0, R16, UR5, RZ ;  /* 0x0000000510057c10 */ /* 0x000fca000ff1e0ff */
[----:B------:R-:W-:-:S04]  /*6b60*/  IMAD.X R21, RZ, RZ, R17, P0 ;  /* 0x000000ffff157224 */ /* 0x000fc800000e0611 */
[----:B------:R-:W-:-:S04]  /*6b70*/  IMAD.WIDE.U32 R6, R21, UR6, RZ ;  /* 0x0000000615067c25 */ /* 0x000fc8000f8e00ff */
[----:B------:R-:W-:-:S04]  /*6b80*/  IMAD.WIDE.U32 R6, P0, R5, UR7, R6 ;  /* 0x0000000705067c25 */ /* 0x000fc8000f800006 */
[----:B------:R-:W-:-:S04]  /*6b90*/  IMAD.WIDE.U32 R4, R5, UR6, RZ ;  /* 0x0000000605047c25 */ /* 0x000fc8000f8e00ff */
[----:B------:R-:W-:Y:S01]  /*6ba0*/  IMAD.MOV.U32 R4, RZ, RZ, R7 ;  /* 0x000000ffff047224 */ /* 0x000fe200078e0007 */
[----:B------:R-:W-:Y:S01]  /*6bb0*/  IADD3 RZ, P1, R5, R6, RZ ;  /* 0x0000000605ff7210 */ /* 0x000fe20007f3e0ff */
[----:B------:R-:W-:-:S04]  /*6bc0*/  IMAD.X R5, RZ, RZ, RZ, P0 ;  /* 0x000000ffff057224 */ /* 0x000fc800000e06ff */
[----:B------:R-:W-:-:S08]  /*6bd0*/  IMAD.WIDE.U32.X R4, R21, UR7, R4, P1 ;  /* 0x0000000715047c25 */ /* 0x000fd000088e0404 */
.L_x_181:
[--C-:B------:R-:W-:Y:S01]  /*6be0*/  SHF.R.U64 R14, R4, UR8, R5.reuse ;  /* 0x00000008040e7c19 */ /* 0x100fe20008001205 */
[----:B------:R-:W-:Y:S01]  /*6bf0*/  FMUL R22, R22, UR9 ;  /* 0x0000000916167c20 */ /* 0x000fe20008400000 */
[----:B------:R-:W-:Y:S01]  /*6c00*/  SHF.R.U32.HI R4, RZ, UR8, R5 ;  /* 0x00000008ff047c19 */ /* 0x000fe20008011605 */
[----:B------:R-:W0:Y:S01]  /*6c10*/  LDC R6, c[0x0][0x144] ;  /* 0x00005100ff067b82 */ /* 0x000e220000000800 */
[----:B------:R-:W-:Y:S01]  /*6c20*/  IADD3 R5, P0, RZ, -R14, RZ ;  /* 0x8000000eff057210 */ /* 0x000fe20007f1e0ff */
[----:B------:R-:W-:Y:S01]  /*6c30*/  ULDC UR5, c[0x0][0x154] ;  /* 0x0000550000057ab9 */ /* 0x000fe20000000800 */
[----:B-1----:R-:W-:Y:S01]  /*6c40*/  I2FP.F32.U32 R7, R20 ;  /* 0x0000001400077245 */ /* 0x002fe20000201000 */
[----:B------:R-:W1:Y:S01]  /*6c50*/  F2I.U32.TRUNC.NTZ R22, R22 ;  /* 0x0000001600167305 */ /* 0x000e62000020f000 */
[----:B------:R-:W-:Y:S01]  /*6c60*/  ULDC.64 UR6, c[0x0][0x620] ;  /* 0x0001880000067ab9 */ /* 0x000fe20000000a00 */
[----:B------:R-:W-:Y:S01]  /*6c70*/  IMAD.X R4, RZ, RZ, ~R4, P0 ;  /* 0x000000ffff047224 */ /* 0x000fe200000e0e04 */
[----:B------:R-:W-:Y:S01]  /*6c80*/  ISETP.NE.AND P2, PT, R2, 0x1, PT ;  /* 0x000000010200780c */ /* 0x000fe20003f45270 */
[----:B------:R-:W-:Y:S01]  /*6c90*/  FMUL R23, R7, UR5 ;  /* 0x0000000507177c20 */ /* 0x000fe20008400000 */
[----:B------:R-:W2:Y:S01]  /*6ca0*/  LDC R25, c[0x0][0x148] ;  /* 0x00005200ff197b82 */ /* 0x000ea20000000800 */
[----:B------:R-:W-:Y:S01]  /*6cb0*/  IMAD R4, R4, UR6, RZ ;  /* 0x0000000604047c24 */ /* 0x000fe2000f8e02ff */
[----:B------:R-:W-:-:S03]  /*6cc0*/  ULDC UR5, c[0x0][0x618] ;  /* 0x0001860000057ab9 */ /* 0x000fc60000000800 */
[----:B------:R-:W3:Y:S01]  /*6cd0*/  F2I.U32.TRUNC.NTZ R23, R23 ;  /* 0x0000001700177305 */ /* 0x000ee2000020f000 */
[C---:B------:R-:W-:Y:S02]  /*6ce0*/  IMAD R7, R5.reuse, UR7, R4 ;  /* 0x0000000705077c24 */ /* 0x040fe4000f8e0204 */
[----:B------:R-:W-:Y:S01]  /*6cf0*/  IMAD.WIDE.U32 R4, R5, UR6, R16 ;  /* 0x0000000605047c25 */ /* 0x000fe2000f8e0010 */
[----:B------:R-:W-:Y:S02]  /*6d00*/  ULDC.64 UR6, c[0x0][0x640] ;  /* 0x0001900000067ab9 */ /* 0x000fe40000000a00 */
[----:B------:R-:W-:Y:S01]  /*6d10*/  ISETP.NE.U32.AND P0, PT, RZ, UR6, PT ;  /* 0x00000006ff007c0c */ /* 0x000fe2000bf05070 */
[----:B------:R-:W-:Y:S02]  /*6d20*/  IMAD.IADD R5, R5, 0x1, R7 ;  /* 0x0000000105057824 */ /* 0x000fe400078e0207 */
[----:B-1----:R-:W-:Y:S01]  /*6d30*/  IMAD.MOV R22, RZ, RZ, -R22 ;  /* 0x000000ffff167224 */ /* 0x002fe200078e0a16 */
[----:B------:R-:W-:-:S02]  /*6d40*/  ISETP.NE.AND.EX P0, PT, RZ, UR7, PT, P0 ;  /* 0x00000007ff007c0c */ /* 0x000fc4000bf05300 */
[----:B------:R-:W-:Y:S01]  /*6d50*/  SHF.R.U64 R21, R4, UR5, R5 ;  /* 0x0000000504157c19 */ /* 0x000fe20008001205 */
[----:B0-----:R-:W-:Y:S01]  /*6d60*/  IMAD R15, R6, R22, R15 ;  /* 0x00000016060f7224 */ /* 0x001fe200078e020f */
[----:B------:R-:W-:Y:S01]  /*6d70*/  SHF.R.U32.HI R4, RZ, UR5, R5 ;  /* 0x00000005ff047c19 */ /* 0x000fe20008011605 */
[----:B------:R-:W-:Y:S01]  /*6d80*/  ULDC UR5, c[0x0][0x608] ;  /* 0x0001820000057ab9 */ /* 0x000fe20000000800 */
[----:B---3--:R-:W-:Y:S02]  /*6d90*/  IMAD.MOV R6, RZ, RZ, -R23 ;  /* 0x000000ffff067224 */ /* 0x008fe400078e0a17 */
[--C-:B------:R-:W-:Y:S02]  /*6da0*/  SHF.R.U64 R22, R21, UR5, R4.reuse ;  /* 0x0000000515167c19 */ /* 0x100fe40008001204 */
[----:B------:R-:W-:Y:S01]  /*6db0*/  SHF.R.U32.HI R5, RZ, UR5, R4 ;  /* 0x00000005ff057c19 */ /* 0x000fe20008011604 */
[----:B------:R-:W-:Y:S01]  /*6dc0*/  ULDC UR5, c[0x0][0x658] ;  /* 0x0001960000057ab9 */ /* 0x000fe20000000800 */
[----:B--2---:R-:W-:-:S02]  /*6dd0*/  @P2 IMAD R15, R25, R6, R20 ;  /* 0x00000006190f2224 */ /* 0x004fc400078e0214 */
[--C-:B------:R-:W-:Y:S02]  /*6de0*/  SHF.R.U64 R20, R22, UR5, R5.reuse ;  /* 0x0000000516147c19 */ /* 0x100fe40008001205 */
[----:B------:R-:W-:-:S03]  /*6df0*/  SHF.R.U32.HI R23, RZ, UR5, R5 ;  /* 0x00000005ff177c19 */ /* 0x000fc60008011605 */
[----:B------:R-:W-:Y:S02]  /*6e00*/  IMAD.MOV.U32 R6, RZ, RZ, R20 ;  /* 0x000000ffff067224 */ /* 0x000fe400078e0014 */
[----:B------:R-:W-:Y:S01]  /*6e10*/  IMAD.MOV.U32 R5, RZ, RZ, R23 ;  /* 0x000000ffff057224 */ /* 0x000fe200078e0017 */
[----:B------:R-:W-:Y:S06]  /*6e20*/  @!P0 BRA `(.L_x_182) ;  /* 0x00000000002c8947 */ /* 0x000fec0003800000 */
        /* <DEDUP_REMOVED lines=9> */
[----:B------:R-:W-:-:S04]  /*6ec0*/  IMAD.WIDE.U32.X R4, R23, UR7, R4, P1 ;  /* 0x0000000717047c25 */ /* 0x000fc800088e0404 */
[----:B------:R-:W-:-:S07]  /*6ed0*/  IMAD.MOV.U32 R6, RZ, RZ, R4 ;  /* 0x000000ffff067224 */ /* 0x000fce00078e0004 */
.L_x_182:
[----:B------:R-:W-:Y:S01]  /*6ee0*/  ULDC UR5, c[0x0][0x648] ;  /* 0x0001920000057ab9 */ /* 0x000fe20000000800 */
[----:B------:R-:W-:Y:S01]  /*6ef0*/  LOP3.LUT R4, R22, UR16, RZ, 0xc0, !PT ;  /* 0x0000001016047c12 */ /* 0x000fe2000f8ec0ff */
[----:B------:R-:W-:Y:S01]  /*6f00*/  ULDC UR6, c[0x0][0x610] ;  /* 0x0001840000067ab9 */ /* 0x000fe20000000800 */
[----:B------:R-:W-:Y:S01]  /*6f10*/  SHF.R.U64 R5, R6, UR5, R5 ;  /* 0x0000000506057c19 */ /* 0x000fe20008001205 */
[----:B------:R-:W-:Y:S01]  /*6f20*/  ULDC UR5, c[0x0][0x638] ;  /* 0x00018e0000057ab9 */ /* 0x000fe20000000800 */
[----:B------:R-:W-:Y:S01]  /*6f30*/  LOP3.LUT R21, R21, UR4, RZ, 0xc0, !PT ;  /* 0x0000000415157c12 */ /* 0x000fe2000f8ec0ff */
[----:B------:R-:W-:Y:S02]  /*6f40*/  IMAD.MOV.U32 R6, RZ, RZ, R14 ;  /* 0x000000ffff067224 */ /* 0x000fe400078e000e */
[----:B------:R-:W-:Y:S02]  /*6f50*/  IMAD.MOV R7, RZ, RZ, -R5 ;  /* 0x000000ffff077224 */ /* 0x000fe400078e0a05 */
[----:B------:R-:W-:-:S02]  /*6f60*/  IMAD R4, R5, UR17, R4 ;  /* 0x0000001105047c24 */ /* 0x000fc4000f8e0204 */
[----:B------:R-:W-:Y:S01]  /*6f70*/  IMAD R20, R7, UR5, R20 ;  /* 0x0000000507147c24 */ /* 0x000fe2000f8e0214 */
[----:B------:R-:W-:Y:S01]  /*6f80*/  ULDC UR5, c[0x0][0x600] ;  /* 0x0001800000057ab9 */ /* 0x000fe20000000800 */
[----:B------:R-:W-:Y:S02]  /*6f90*/  IMAD R15, R4, UR6, R15 ;  /* 0x00000006040f7c24 */ /* 0x000fe4000f8e020f */
[----:B------:R-:W-:Y:S02]  /*6fa0*/  IMAD R20, R20, UR5, R21 ;  /* 0x0000000514147c24 */ /* 0x000fe4000f8e0215 */
[----:B------:R-:W-:-:S03]  /*6fb0*/  IMAD.MOV.U32 R4, RZ, RZ, 0x1 ;  /* 0x00000001ff047424 */ /* 0x000fc600078e00ff */
[----:B------:R-:W-:Y:S02]  /*6fc0*/  SEL R7, R20, R15, !P2 ;  /* 0x0000000f14077207 */ /* 0x000fe40005000000 */
[----:B------:R-:W-:-:S07]  /*6fd0*/  SEL R20, R15, R20, !P2 ;  /* 0x000000140f147207 */ /* 0x000fce0005000000 */
.L_x_180:
[----:B------:R-:W-:Y:S05]  /*6fe0*/  BSYNC B1 ;  /* 0x0000000000017941 */ /* 0x000fea0003800000 */
.L_x_179:
[----:B------:R-:W-:-:S13]  /*6ff0*/  LOP3.LUT P0, RZ, R4, 0xff, RZ, 0xc0, !PT ;  /* 0x000000ff04ff7812 */ /* 0x000fda000780c0ff */
[----:B------:R-:W-:Y:S05]  /*7000*/  @P0 BRA `(.L_x_183) ;  /* 0xfffffff400380947 */ /* 0x000fea000383ffff */
[----:B------:R-:W-:Y:S05]  /*7010*/  BSYNC B0 ;  /* 0x0000000000007941 */ /* 0x000fea0003800000 */
.L_x_172:
[----:B------:R-:W-:-:S03]  /*7020*/  UMOV UR5, 0xffffffff ;  /* 0xffffffff00057882 */ /* 0x000fc60000000000 */
[----:B------:R-:W-:Y:S05]  /*7030*/  BRA.DIV UR5, `(.L_x_184) ;  /* 0x0000000205f07947 */ /* 0x000fea000b800000 */
[----:B------:R-:W-:-:S13]  /*7040*/  ELECT P6, URZ, PT ;  /* 0x00000000003f782f */ /* 0x000fda00038c0000 */
.L_x_197:
[----:B------:R-:W-:Y:S04]  /*7050*/  BSSY B0, `(.L_x_185) ;  /* 0x0000022000007945 */ /* 0x000fe80003800000 */
[----:B------:R-:W-:Y:S05]  /*7060*/  @!P6 BRA `(.L_x_186) ;  /* 0x000000000080e947 */ /* 0x000fea0003800000 */
[----:B------:R-:W-:-:S04]  /*7070*/  LOP3.LUT R19, R19, 0x2, RZ, 0xfc, !PT ;  /* 0x0000000213137812 */ /* 0x000fc800078efcff */
[----:B------:R-:W-:-:S13]  /*7080*/  ISETP.NE.AND P0, PT, R19, 0x3, PT ;  /* 0x000000031300780c */ /* 0x000fda0003f05270 */
[----:B------:R-:W-:Y:S05]  /*7090*/  @!P0 BRA `(.L_x_187) ;  /* 0x0000000000048947 */ /* 0x000fea0003800000 */
[----:B------:R-:W-:Y:S01]  /*70a0*/  BPT.TRAP 0x1 ;  /* 0x000000040000795c */ /* 0x000fe20000300000 */
.L_x_187:
[----:B------:R-:W0:Y:S01]  /*70b0*/  S2R R5, SR_CgaCtaId ;  /* 0x0000000000057919 */ /* 0x000e220000008800 */
[----:B------:R-:W-:Y:S02]  /*70c0*/  MOV R2, 0x400 ;  /* 0x0000040000027802 */ /* 0x000fe40000000f00 */
[----:B------:R-:W-:Y:S02]  /*70d0*/  SHF.L.U32 R4, R0, 0x1f, RZ ;  /* 0x0000001f00047819 */ /* 0x000fe400000006ff */
[----:B0-----:R-:W-:-:S05]  /*70e0*/  LEA R2, R5, R2, 0x18 ;  /* 0x0000000205027211 */ /* 0x001fca00078ec0ff */
[----:B------:R-:W-:-:S04]  /*70f0*/  VIADD R2, R2, 0x18 ;  /* 0x0000001802027836 */ /* 0x000fc80000000000 */
[C---:B------:R-:W-:Y:S02]  /*7100*/  IMAD R7, R3.reuse, 0x8, R2 ;  /* 0x0000000803077824 */ /* 0x040fe400078e0202 */
[----:B------:R-:W-:Y:S02]  /*7110*/  VIADD R3, R3, 0x1 ;  /* 0x0000000103037836 */ /* 0x000fe40000000000 */
[----:B------:R-:W0:Y:S03]  /*7120*/  SYNCS.PHASECHK.TRANS64.TRYWAIT P0, [R7+URZ], R4 ;  /* 0x00000004070075a7 */ /* 0x000e26000800017f */
[----:B------:R-:W-:-:S04]  /*7130*/  ISETP.NE.AND P1, PT, R3, 0x3, PT ;  /* 0x000000030300780c */ /* 0x000fc80003f25270 */
[----:B------:R-:W-:Y:S02]  /*7140*/  SEL R5, RZ, 0x1, P1 ;  /* 0x00000001ff057807 */ /* 0x000fe40000800000 */
[----:B------:R-:W-:Y:S02]  /*7150*/  SEL R3, R3, RZ, P1 ;  /* 0x000000ff03037207 */ /* 0x000fe40000800000 */
[----:B------:R-:W-:-:S03]  /*7160*/  LOP3.LUT R9, R0, R5, RZ, 0x3c, !PT ;  /* 0x0000000500097212 */ /* 0x000fc600078e3cff */
[----:B------:R-:W-:Y:S01]  /*7170*/  IMAD R6, R3, 0x8, R2 ;  /* 0x0000000803067824 */ /* 0x000fe200078e0202 */
[----:B------:R-:W-:Y:S01]  /*7180*/  SHF.L.U32 R5, R9, 0x1f, RZ ;  /* 0x0000001f09057819 */ /* 0x000fe200000006ff */
[----:B0-----:R-:W-:Y:S06]  /*7190*/  @!P0 BRA `(.L_x_188) ;  /* 0x0000000000b88947 */ /* 0x001fec0003800000 */
.L_x_198:
[----:B------:R-:W1:Y:S01]  /*71a0*/  SYNCS.PHASECHK.TRANS64.TRYWAIT P0, [R6+URZ], R5 ;  /* 0x00000005060075a7 */ /* 0x000e62000800017f */
[----:B------:R-:W-:-:S05]  /*71b0*/  VIADD R0, R3, 0x1 ;  /* 0x0000000103007836 */ /* 0x000fca0000000000 */
[----:B------:R-:W-:-:S04]  /*71c0*/  ISETP.NE.AND P1, PT, R0, 0x3, PT ;  /* 0x000000030000780c */ /* 0x000fc80003f25270 */
[----:B0-----:R-:W-:Y:S02]  /*71d0*/  SEL R4, RZ, 0x1, P1 ;  /* 0x00000001ff047807 */ /* 0x001fe40000800000 */
[----:B------:R-:W-:Y:S02]  /*71e0*/  SEL R3, R0, RZ, P1 ;  /* 0x000000ff00037207 */ /* 0x000fe40000800000 */
[----:B------:R-:W-:Y:S01]  /*71f0*/  LOP3.LUT R0, R9, R4, RZ, 0x3c, !PT ;  /* 0x0000000409007212 */ /* 0x000fe200078e3cff */
[----:B-1----:R-:W-:Y:S06]  /*7200*/  @!P0 BRA `(.L_x_189) ;  /* 0x0000000000b08947 */ /* 0x002fec0003800000 */
.L_x_199:
[----:B------:R-:W-:Y:S01]  /*7210*/  IMAD R3, R3, 0x8, R2 ;  /* 0x0000000803037824 */ /* 0x000fe200078e0202 */
[----:B------:R-:W-:-:S07]  /*7220*/  SHF.L.U32 R0, R0, 0x1f, RZ ;  /* 0x0000001f00007819 */ /* 0x000fce00000006ff */
.L_x_190:
[----:B-1----:R1:W2:Y:S02]  /*7230*/  SYNCS.PHASECHK.TRANS64.TRYWAIT P0, [R3+URZ], R0 ;  /* 0x00000000030075a7 */ /* 0x0022a4000800017f */
[----:B--2---:R-:W-:Y:S05]  /*7240*/  @!P0 NANOSLEEP.SYNCS 0x989680 ;  /* 0x009896800000895d */ /* 0x004fea0003900000 */
[----:B------:R-:W2:Y:S02]  /*7250*/  @!P0 SYNCS.PHASECHK.TRANS64 P0, [R3+URZ], R0 ;  /* 0x00000000030085a7 */ /* 0x000ea4000800007f */
[----:B--2---:R-:W-:Y:S05]  /*7260*/  @!P0 BRA `(.L_x_190) ;  /* 0xfffffffc00f08947 */ /* 0x004fea000383ffff */
.L_x_186:
[----:B------:R-:W-:Y:S05]  /*7270*/  BSYNC B0 ;  /* 0x0000000000007941 */ /* 0x000fea0003800000 */
.L_x_185:
[----:B------:R-:W-:Y:S05]  /*7280*/  EXIT ;  /* 0x000000000000794d */ /* 0x000fea0003800000 */
.L_x_21:
[----:B---3--:R3:W4:Y:S02]  /*7290*/  SYNCS.PHASECHK.TRANS64.TRYWAIT P1, [R3+URZ], R0 ;  /* 0x00000000030075a7 */ /* 0x008724000802017f */
[----:B----4-:R-:W-:Y:S05]  /*72a0*/  @!P1 NANOSLEEP.SYNCS 0x989680 ;  /* 0x009896800000995d */ /* 0x010fea0003900000 */
[----:B------:R-:W4:Y:S02]  /*72b0*/  @!P1 SYNCS.PHASECHK.TRANS64 P1, [R3+URZ], R0 ;  /* 0x00000000030095a7 */ /* 0x000f24000802007f */
[----:B----4-:R-:W-:Y:S05]  /*72c0*/  @!P1 BRA `(.L_x_21) ;  /* 0xfffffffc00f09947 */ /* 0x010fea000383ffff */
[----:B------:R-:W-:Y:S05]  /*72d0*/  BRA `(.L_x_20) ;  /* 0xffffffa000707947 */ /* 0x000fea000383ffff */
.L_x_26:
[----:B-1----:R1:W2:Y:S02]  /*72e0*/  SYNCS.PHASECHK.TRANS64.TRYWAIT P1, [R5+URZ], R4 ;  /* 0x00000004050075a7 */ /* 0x0022a4000802017f */
[----:B--2---:R-:W-:Y:S05]  /*72f0*/  @!P1 NANOSLEEP.SYNCS 0x989680 ;  /* 0x009896800000995d */ /* 0x004fea0003900000 */
[----:B------:R-:W2:Y:S02]  /*7300*/  @!P1 SYNCS.PHASECHK.TRANS64 P1, [R5+URZ], R4 ;  /* 0x00000004050095a7 */ /* 0x000ea4000802007f */
[----:B--2---:R-:W-:Y:S05]  /*7310*/  @!P1 BRA `(.L_x_26) ;  /* 0xfffffffc00f09947 */ /* 0x004fea000383ffff */
[----:B------:R-:W-:Y:S05]  /*7320*/  BRA `(.L_x_25) ;  /* 0xffffffa400bc7947 */ /* 0x000fea000383ffff */
.L_x_173:
[----:B------:R-:W-:Y:S01]  /*7330*/  BSSY B1, `(.L_x_191) ;  /* 0x0000006000017945 */ /* 0x000fe20003800000 */
[----:B------:R-:W-:-:S07]  /*7340*/  IMAD.MOV.U32 R15, RZ, RZ, -0x1 ;  /* 0xffffffffff0f7424 */ /* 0x000fce00078e00ff */
[----:B------:R-:W-:Y:S05]  /*7350*/  WARPSYNC.COLLECTIVE R15, `(.L_x_192) ;  /* 0x000000000f0c7348 */ /* 0x000fea0003c00000 */
[----:B------:R-:W-:Y:S02]  /*7360*/  ELECT P6, UR62, PT ;  /* 0x00000000003e782f */ /* 0x000fe400038c0000 */
[----:B------:R-:W-:Y:S01]  /*7370*/  MOV R14, UR62 ;  /* 0x0000003e000e7c02 */ /* 0x000fe20008000f00 */
[----:B------:R-:W-:Y:S10]  /*7380*/  ENDCOLLECTIVE ;  /* 0x000000000000791b */ /* 0x000ff40003800000 */
.L_x_192:
[----:B------:R-:W-:Y:S05]  /*7390*/  BSYNC B1 ;  /* 0x0000000000017941 */ /* 0x000fea0003800000 */
.L_x_191:
[----:B------:R-:W-:Y:S05]  /*73a0*/  BRA `(.L_x_193) ;  /* 0xfffffff0005c7947 */ /* 0x000fea000383ffff */
.L_x_176:
[----:B0-----:R0:W1:Y:S02]  /*73b0*/  SYNCS.PHASECHK.TRANS64.TRYWAIT P0, [R23+URZ+0x18], R14 ;  /* 0x0000180e170075a7 */ /* 0x001064000800017f */
[----:B-1----:R-:W-:Y:S05]  /*73c0*/  @!P0 NANOSLEEP.SYNCS 0x989680 ;  /* 0x009896800000895d */ /* 0x002fea0003900000 */
[----:B------:R-:W1:Y:S02]  /*73d0*/  @!P0 SYNCS.PHASECHK.TRANS64 P0, [R23+URZ+0x18], R14 ;  /* 0x0000180e170085a7 */ /* 0x000e64000800007f */
[----:B-1----:R-:W-:Y:S05]  /*73e0*/  @!P0 BRA `(.L_x_176) ;  /* 0xfffffffc00f08947 */ /* 0x002fea000383ffff */
[----:B------:R-:W-:Y:S05]  /*73f0*/  BRA `(.L_x_194) ;  /* 0xfffffff0009c7947 */ /* 0x000fea000383ffff */
.L_x_184:
[----:B------:R-:W-:Y:S01]  /*7400*/  BSSY B0, `(.L_x_195) ;  /* 0x0000006000007945 */ /* 0x000fe20003800000 */
[----:B------:R-:W-:-:S07]  /*7410*/  IMAD.MOV.U32 R15, RZ, RZ, -0x1 ;  /* 0xffffffffff0f7424 */ /* 0x000fce00078e00ff */
[----:B------:R-:W-:Y:S05]  /*7420*/  WARPSYNC.COLLECTIVE R15, `(.L_x_196) ;  /* 0x000000000f0c7348 */ /* 0x000fea0003c00000 */
[----:B------:R-:W-:Y:S02]  /*7430*/  ELECT P6, UR62, PT ;  /* 0x00000000003e782f */ /* 0x000fe400038c0000 */
[----:B------:R-:W-:Y:S01]  /*7440*/  MOV R14, UR62 ;  /* 0x0000003e000e7c02 */ /* 0x000fe20008000f00 */
[----:B------:R-:W-:Y:S10]  /*7450*/  ENDCOLLECTIVE ;  /* 0x000000000000791b */ /* 0x000ff40003800000 */
.L_x_196:
[----:B------:R-:W-:Y:S05]  /*7460*/  BSYNC B0 ;  /* 0x0000000000007941 */ /* 0x000fea0003800000 */
.L_x_195:
[----:B------:R-:W-:Y:S05]  /*7470*/  BRA `(.L_x_197) ;  /* 0xfffffff800f47947 */ /* 0x000fea000383ffff */
.L_x_188:
[----:B0-----:R0:W1:Y:S02]  /*7480*/  SYNCS.PHASECHK.TRANS64.TRYWAIT P0, [R7+URZ], R4 ;  /* 0x00000004070075a7 */ /* 0x001064000800017f */
[----:B-1----:R-:W-:Y:S05]  /*7490*/  @!P0 NANOSLEEP.SYNCS 0x989680 ;  /* 0x009896800000895d */ /* 0x002fea0003900000 */
[----:B------:R-:W1:Y:S02]  /*74a0*/  @!P0 SYNCS.PHASECHK.TRANS64 P0, [R7+URZ], R4 ;  /* 0x00000004070085a7 */ /* 0x000e64000800007f */
[----:B-1----:R-:W-:Y:S05]  /*74b0*/  @!P0 BRA `(.L_x_188) ;  /* 0xfffffffc00f08947 */ /* 0x002fea000383ffff */
[----:B------:R-:W-:Y:S05]  /*74c0*/  BRA `(.L_x_198) ;  /* 0xfffffffc00347947 */ /* 0x000fea000383ffff */
.L_x_189:
[----:B0-----:R0:W1:Y:S02]  /*74d0*/  SYNCS.PHASECHK.TRANS64.TRYWAIT P0, [R6+URZ], R5 ;  /* 0x00000005060075a7 */ /* 0x001064000800017f */
[----:B-1----:R-:W-:Y:S05]  /*74e0*/  @!P0 NANOSLEEP.SYNCS 0x989680 ;  /* 0x009896800000895d */ /* 0x002fea0003900000 */
[----:B------:R-:W1:Y:S02]  /*74f0*/  @!P0 SYNCS.PHASECHK.TRANS64 P0, [R6+URZ], R5 ;  /* 0x00000005060085a7 */ /* 0x000e64000800007f */
[----:B-1----:R-:W-:Y:S05]  /*7500*/  @!P0 BRA `(.L_x_189) ;  /* 0xfffffffc00f08947 */ /* 0x002fea000383ffff */
[----:B------:R-:W-:Y:S05]  /*7510*/  BRA `(.L_x_199) ;  /* 0xfffffffc003c7947 */ /* 0x000fea000383ffff */
.L_x_200:
[----:B------:R-:W-:-:S00]  /*7520*/  BRA `(.L_x_200) ;  /* 0xfffffffc00fc7947 */ /* 0x000fc0000383ffff */
[----:B------:R-:W-:-:S00]  /*7530*/  NOP ;  /* 0x0000000000007918 */ /* 0x000fc00000000000 */
        /* <DEDUP_REMOVED lines=12> */
.L_x_201:


//--------------------- .nv.global.init           --------------------------
	.section	.nv.global.init,"aw",@progbits
.nv.global.init:
	.type		$str$22,@object
	.size		$str$22,($str$23 - $str$22)
$str$22:
        /*0000*/ 	.byte	0x6b, 0x5f, 0x74, 0x69, 0x6c, 0x65, 0x5f, 0x63, 0x6f, 0x75, 0x6e, 0x74, 0x20, 0x3e, 0x3d, 0x20
        /*0010*/ 	.byte	0x31, 0x00
	.type		$str$23,@object
	.size		$str$23,(__unnamed_1 - $str$23)
$str$23:
        /*0012*/ 	.byte	0x2f, 0x74, 0x6d, 0x70, 0x2f, 0x63, 0x75, 0x74, 0x6c, 0x61, 0x73, 0x73, 0x5f, 0x73, 0x77, 0x65
        /*0022*/ 	.byte	0x65, 0x70, 0x5f, 0x73, 0x72, 0x63, 0x2f, 0x69, 0x6e, 0x63, 0x6c, 0x75, 0x64, 0x65, 0x2f, 0x63
        /*0032*/ 	.byte	0x75, 0x74, 0x6c, 0x61, 0x73, 0x73, 0x2f, 0x67, 0x65, 0x6d, 0x6d, 0x2f, 0x63, 0x6f, 0x6c, 0x6c
        /*0042*/ 	.byte	0x65, 0x63, 0x74, 0x69, 0x76, 0x65, 0x2f, 0x73, 0x6d, 0x39, 0x30, 0x5f, 0x6d, 0x6d, 0x61, 0x5f
        /*0052*/ 	.byte	0x74, 0x6d, 0x61, 0x5f, 0x67, 0x6d, 0x6d, 0x61, 0x5f, 0x73, 0x73, 0x5f, 0x77, 0x61, 0x72, 0x70
        /*0062*/ 	.byte	0x73, 0x70, 0x65, 0x63, 0x69, 0x61, 0x6c, 0x69, 0x7a, 0x65, 0x64, 0x2e, 0x68, 0x70, 0x70, 0x00
	.type		__unnamed_1,@object
	.size		__unnamed_1,(.L_0 - __unnamed_1)
__unnamed_1:
        /*0072*/ 	.byte	0x76, 0x6f, 0x69, 0x64, 0x20, 0x63, 0x75, 0x74, 0x6c, 0x61, 0x73, 0x73, 0x3a, 0x3a, 0x67, 0x65
        /* <DEDUP_REMOVED lines=172> */
        /*0b42*/ 	.byte	0x3a, 0x3a, 0x69, 0x64, 0x65, 0x6e, 0x74, 0x69, 0x74, 0x79, 0x5d, 0x00
.L_0:


//--------------------- .nv.shared._ZN7cutlass13device_kernelINS_4gemm6kernel13GemmUniversalIN4cute5tupleIJiiiiEEENS1_10collective13CollectiveMmaINS1_34MainloopSm90TmaGmmaWarpSpecializedILi3ENS5_IJNS4_1CILi1EEENSA_ILi2EEESB_EEENS1_35KernelTmaWarpSpecializedCooperativeEEENS5_IJNSA_ILi256EEENSA_ILi64EEENSA_ILi128EEEEEEaNS5_IJlSB_lEEEaSK_NS4_8TiledMMAINS4_8MMA_AtomIJNS4_4SM904GMMA26MMA_64x64x32_S32S8S8_SS_TNEEEENS4_6LayoutINS5_IJSC_SB_SB_EEENS5_IJSB_NSA_ILi0EEEST_EEEEENS5_IJNS4_10UnderscoreESW_SW_EEEEENS4_23SM90_TMA_LOAD_MULTICASTENS4_14ComposedLayoutINS4_7SwizzleILi3ELi4ELi3EEENS4_18smem_ptr_flag_bitsILi8EEENSR_INS5_IJNSA_ILi8EEESI_EEENS5_IJSI_SB_EEEEEEEvNS4_8identityENS4_13SM90_TMA_LOADES19_vS1A_EENS_8epilogue10collective6detail29Sm90TmaWarpSpecializedAdapterINS1E_15DefaultEpilogueIaSK_SK_NS1D_6thread17LinearCombinationIaLi1EiiLNS1I_9ScaleType4KindE0ELNS_15FloatRoundStyleE2EaEENS1_15EpilogueDefaultEEEEEvvEEEEvNT_6ParamsE --------------------------
	.section	.nv.shared._ZN7cutlass13device_kernelINS_4gemm6kernel13GemmUniversalIN4cute5tupleIJiiiiEEENS1_10collective13CollectiveMmaINS1_34MainloopSm90TmaGmmaWarpSpecializedILi3ENS5_IJNS4_1CILi1EEENSA_ILi2EEESB_EEENS1_35KernelTmaWarpSpecializedCooperativeEEENS5_IJNSA_ILi256EEENSA_ILi64EEENSA_ILi128EEEEEEaNS5_IJlSB_lEEEaSK_NS4_8TiledMMAINS4_8MMA_AtomIJNS4_4SM904GMMA26MMA_64x64x32_S32S8S8_SS_TNEEEENS4_6LayoutINS5_IJSC_SB_SB_EEENS5_IJSB_NSA_ILi0EEEST_EEEEENS5_IJNS4_10UnderscoreESW_SW_EEEEENS4_23SM90_TMA_LOAD_MULTICASTENS4_14ComposedLayoutINS4_7SwizzleILi3ELi4ELi3EEENS4_18smem_ptr_flag_bitsILi8EEENSR_INS5_IJNSA_ILi8EEESI_EEENS5_IJSI_SB_EEEEEEEvNS4_8identityENS4_13SM90_TMA_LOADES19_vS1A_EENS_8epilogue10collective6detail29Sm90TmaWarpSpecializedAdapterINS1E_15DefaultEpilogueIaSK_SK_NS1D_6thread17LinearCombinationIaLi1EiiLNS1I_9ScaleType4KindE0ELNS_15FloatRoundStyleE2EaEENS1_15EpilogueDefaultEEEEEvvEEEEvNT_6ParamsE,"aw",@nobits
	.sectionflags	@""
	.align	16
	.zero		1024


//--------------------- .nv.shared.reserved.0     --------------------------
	.section	.nv.shared.reserved.0,"aw",@nobits
	.weak		__nv_reservedSMEM_offset_0_alias
	.size		__nv_reservedSMEM_offset_0_alias, 0, 0
	.other		__nv_reservedSMEM_offset_0_alias,@"STO_CUDA_RESERVED_SHARED STV_DEFAULT"
__nv_reservedSMEM_offset_0_alias:
	.zero		0


//--------------------- .nv.global                --------------------------
	.section	.nv.global,"aw",@nobits
.nv.global:
	.type		_ZN39_INTERNAL_00039470_4_k_cu_27d2d338_62154cute1_E,@object
	.size		_ZN39_INTERNAL_00039470_4_k_cu_27d2d338_62154cute1_E,(_ZN39_INTERNAL_00039470_4_k_cu_27d2d338_62154cuda3std3__45__cpo6cbeginE - _ZN39_INTERNAL_00039470_4_k_cu_27d2d338_62154cute1_E)
_ZN39_INTERNAL_00039470_4_k_cu_27d2d338_62154cute1_E:
	.zero		1
	.type		_ZN39_INTERNAL_00039470_4_k_cu_27d2d338_62154cuda3std3__45__cpo6cbeginE,@object
	.size		_ZN39_INTERNAL_00039470_4_k_cu_27d2d338_62154cuda3std3__45__cpo6cbeginE,(_ZN39_INTERNAL_00039470_4_k_cu_27d2d338_62154cuda3std3__48in_placeE - _ZN39_INTERNAL_00039470_4_k_cu_27d2d338_62154cuda3std3__45__cpo6cbeginE)
_ZN39_INTERNAL_00039470_4_k_cu_27d2d338_62154cuda3std3__45__cpo6cbeginE:
	.zero		1
	.type		_ZN39_INTERNAL_00039470_4_k_cu_27d2d338_62154cuda3std3__48in_placeE,@object
	.size		_ZN39_INTERNAL_00039470_4_k_cu_27d2d338_62154cuda3std3__48in_placeE,(_ZN39_INTERNAL_00039470_4_k_cu_27d2d338_62154cuda3std6ranges3__45__cpo9iter_moveE - _ZN39_INTERNAL_00039470_4_k_cu_27d2d338_62154cuda3std3__48in_placeE)
_ZN39_INTERNAL_00039470_4_k_cu_27d2d338_62154cuda3std3__48in_placeE:
	.zero		1
	.type		_ZN39_INTERNAL_00039470_4_k_cu_27d2d338_62154cuda3std6ranges3__45__cpo9iter_moveE,@object
	.size		_ZN39_INTERNAL_00039470_4_k_cu_27d2d338_62154cuda3std6ranges3__45__cpo9iter_moveE,(_ZN39_INTERNAL_00039470_4_k_cu_27d2d338_62154cuda3std3__45__cpo5beginE - _ZN39_INTERNAL_00039470_4_k_cu_27d2d338_62154cuda3std6ranges3__45__cpo9iter_moveE)
_ZN39_INTERNAL_00039470_4_k_cu_27d2d338_62154cuda3std6ranges3__45__cpo9iter_moveE:
	.zero		1
	.type		_ZN39_INTERNAL_00039470_4_k_cu_27d2d338_62154cuda3std3__45__cpo5beginE,@object
	.size		_ZN39_INTERNAL_00039470_4_k_cu_27d2d338_62154cuda3std3__45__cpo5beginE,(_ZN39_INTERNAL_00039470_4_k_cu_27d2d338_62154cuda3std3__441_GLOBAL__N__00039470_4_k_cu_27d2d338_62156ignoreE - _ZN39_INTERNAL_00039470_4_k_cu_27d2d338_62154cuda3std3__45__cpo5beginE)
_ZN39_INTERNAL_00039470_4_k_cu_27d2d338_62154cuda3std3__45__cpo5beginE:
	.zero		1
	.type		_ZN39_INTERNAL_00039470_4_k_cu_27d2d338_62154cuda3std3__441_GLOBAL__N__00039470_4_k_cu_27d2d338_62156ignoreE,@object
	.size		_ZN39_INTERNAL_00039470_4_k_cu_27d2d338_62154cuda3std3__441_GLOBAL__N__00039470_4_k_cu_27d2d338_62156ignoreE,(_ZN39_INTERNAL_00039470_4_k_cu_27d2d338_62154cute7productE - _ZN39_INTERNAL_00039470_4_k_cu_27d2d338_62154cuda3std3__441_GLOBAL__N__00039470_4_k_cu_27d2d338_62156ignoreE)
_ZN39_INTERNAL_00039470_4_k_cu_27d2d338_62154cuda3std3__441_GLOBAL__N__00039470_4_k_cu_27d2d338_62156ignoreE:
	.zero		1
	.type		_ZN39_INTERNAL_00039470_4_k_cu_27d2d338_62154cute7productE,@object
	.size		_ZN39_INTERNAL_00039470_4_k_cu_27d2d338_62154cute7productE,(_ZN39_INTERNAL_00039470_4_k_cu_27d2d338_62154cuda3std3__45__cpo3endE - _ZN39_INTERNAL_00039470_4_k_cu_27d2d338_62154cute7productE)
_ZN39_INTERNAL_00039470_4_k_cu_27d2d338_62154cute7productE:
	.zero		1
	.type		_ZN39_INTERNAL_00039470_4_k_cu_27d2d338_62154cuda3std3__45__cpo3endE,@object
	.size		_ZN39_INTERNAL_00039470_4_k_cu_27d2d338_62154cuda3std3__45__cpo3endE,(_ZN39_INTERNAL_00039470_4_k_cu_27d2d338_62154cuda3std3__419piecewise_constructE - _ZN39_INTERNAL_00039470_4_k_cu_27d2d338_62154cuda3std3__45__cpo3endE)
_ZN39_INTERNAL_00039470_4_k_cu_27d2d338_62154cuda3std3__45__cpo3endE:
	.zero		1
	.type		_ZN39_INTERNAL_00039470_4_k_cu_27d2d338_62154cuda3std3__419piecewise_constructE,@object
	.size		_ZN39_INTERNAL_00039470_4_k_cu_27d2d338_62154cuda3std3__419piecewise_constructE,(_ZN39_INTERNAL_00039470_4_k_cu_27d2d338_62154cuda3std3__45__cpo4cendE - _ZN39_INTERNAL_00039470_4_k_cu_27d2d338_62154cuda3std3__419piecewise_constructE)
_ZN39_INTERNAL_00039470_4_k_cu_27d2d338_62154cuda3std3__419piecewise_constructE:
	.zero		1
	.type		_ZN39_INTERNAL_00039470_4_k_cu_27d2d338_62154cuda3std3__45__cpo4cendE,@object
	.size		_ZN39_INTERNAL_00039470_4_k_cu_27d2d338_62154cuda3std3__45__cpo4cendE,(_ZN39_INTERNAL_00039470_4_k_cu_27d2d338_62154cuda3std6ranges3__45__cpo4swapE - _ZN39_INTERNAL_00039470_4_k_cu_27d2d338_62154cuda3std3__45__cpo4cendE)
_ZN39_INTERNAL_00039470_4_k_cu_27d2d338_62154cuda3std3__45__cpo4cendE:
	.zero		1
	.type		_ZN39_INTERNAL_00039470_4_k_cu_27d2d338_62154cuda3std6ranges3__45__cpo4swapE,@object
	.size		_ZN39_INTERNAL_00039470_4_k_cu_27d2d338_62154cuda3std6ranges3__45__cpo4swapE,(.L_8 - _ZN39_INTERNAL_00039470_4_k_cu_27d2d338_62154cuda3std6ranges3__45__cpo4swapE)
_ZN39_INTERNAL_00039470_4_k_cu_27d2d338_62154cuda3std6ranges3__45__cpo4swapE:
	.zero		1
.L_8:


//--------------------- .nv.constant0._ZN7cutlass13device_kernelINS_4gemm6kernel13GemmUniversalIN4cute5tupleIJiiiiEEENS1_10collective13CollectiveMmaINS1_34MainloopSm90TmaGmmaWarpSpecializedILi3ENS5_IJNS4_1CILi1EEENSA_ILi2EEESB_EEENS1_35KernelTmaWarpSpecializedCooperativeEEENS5_IJNSA_ILi256EEENSA_ILi64EEENSA_ILi128EEEEEEaNS5_IJlSB_lEEEaSK_NS4_8TiledMMAINS4_8MMA_AtomIJNS4_4SM904GMMA26MMA_64x64x32_S32S8S8_SS_TNEEEENS4_6LayoutINS5_IJSC_SB_SB_EEENS5_IJSB_NSA_ILi0EEEST_EEEEENS5_IJNS4_10UnderscoreESW_SW_EEEEENS4_23SM90_TMA_LOAD_MULTICASTENS4_14ComposedLayoutINS4_7SwizzleILi3ELi4ELi3EEENS4_18smem_ptr_flag_bitsILi8EEENSR_INS5_IJNSA_ILi8EEESI_EEENS5_IJSI_SB_EEEEEEEvNS4_8identityENS4_13SM90_TMA_LOADES19_vS1A_EENS_8epilogue10collective6detail29Sm90TmaWarpSpecializedAdapterINS1E_15DefaultEpilogueIaSK_SK_NS1D_6thread17LinearCombinationIaLi1EiiLNS1I_9ScaleType4KindE0ELNS_15FloatRoundStyleE2EaEENS1_15EpilogueDefaultEEEEEvvEEEEvNT_6ParamsE --------------------------
	.section	.nv.constant0._ZN7cutlass13device_kernelINS_4gemm6kernel13GemmUniversalIN4cute5tupleIJiiiiEEENS1_10collective13CollectiveMmaINS1_34MainloopSm90TmaGmmaWarpSpecializedILi3ENS5_IJNS4_1CILi1EEENSA_ILi2EEESB_EEENS1_35KernelTmaWarpSpecializedCooperativeEEENS5_IJNSA_ILi256EEENSA_ILi64EEENSA_ILi128EEEEEEaNS5_IJlSB_lEEEaSK_NS4_8TiledMMAINS4_8MMA_AtomIJNS4_4SM904GMMA26MMA_64x64x32_S32S8S8_SS_TNEEEENS4_6LayoutINS5_IJSC_SB_SB_EEENS5_IJSB_NSA_ILi0EEEST_EEEEENS5_IJNS4_10UnderscoreESW_SW_EEEEENS4_23SM90_TMA_LOAD_MULTICASTENS4_14ComposedLayoutINS4_7SwizzleILi3ELi4ELi3EEENS4_18smem_ptr_flag_bitsILi8EEENSR_INS5_IJNSA_ILi8EEESI_EEENS5_IJSI_SB_EEEEEEEvNS4_8identityENS4_13SM90_TMA_LOADES19_vS1A_EENS_8epilogue10collective6detail29Sm90TmaWarpSpecializedAdapterINS1E_15DefaultEpilogueIaSK_SK_NS1D_6thread17LinearCombinationIaLi1EiiLNS1I_9ScaleType4KindE0ELNS_15FloatRoundStyleE2EaEENS1_15EpilogueDefaultEEEEEvvEEEEvNT_6ParamsE,"a",@progbits
	.sectionflags	@""
	.align	4
.nv.constant0._ZN7cutlass13device_kernelINS_4gemm6kernel13GemmUniversalIN4cute5tupleIJiiiiEEENS1_10collective13CollectiveMmaINS1_34MainloopSm90TmaGmmaWarpSpecializedILi3ENS5_IJNS4_1CILi1EEENSA_ILi2EEESB_EEENS1_35KernelTmaWarpSpecializedCooperativeEEENS5_IJNSA_ILi256EEENSA_ILi64EEENSA_ILi128EEEEEEaNS5_IJlSB_lEEEaSK_NS4_8TiledMMAINS4_8MMA_AtomIJNS4_4SM904GMMA26MMA_64x64x32_S32S8S8_SS_TNEEEENS4_6LayoutINS5_IJSC_SB_SB_EEENS5_IJSB_NSA_ILi0EEEST_EEEEENS5_IJNS4_10UnderscoreESW_SW_EEEEENS4_23SM90_TMA_LOAD_MULTICASTENS4_14ComposedLayoutINS4_7SwizzleILi3ELi4ELi3EEENS4_18smem_ptr_flag_bitsILi8EEENSR_INS5_IJNSA_ILi8EEESI_EEENS5_IJSI_SB_EEEEEEEvNS4_8identityENS4_13SM90_TMA_LOADES19_vS1A_EENS_8epilogue10collective6detail29Sm90TmaWarpSpecializedAdapterINS1E_15DefaultEpilogueIaSK_SK_NS1D_6thread17LinearCombinationIaLi1EiiLNS1I_9ScaleType4KindE0ELNS_15FloatRoundStyleE2EaEENS1_15EpilogueDefaultEEEEEvvEEEEvNT_6ParamsE:
	.zero		1664


//--------------------- SYMBOLS --------------------------

	.type		.nv.reservedSmem.offset0,@object
	.size		.nv.reservedSmem.offset0,0x4
	.type		__assertfail,@function
